	.target	sm_80

	.elftype	@"ET_EXEC"


//--------------------- .note.nv.tkinfo           --------------------------
	.section	.note.nv.tkinfo,"",@"SHT_NOTE"
	.sectionflags	@"SHF_NOTE_NV_TKINFO"
	.tkinfo
        /*0018*/ 	.word	0x00000002
        /*0030*/ 	.string	""
        /*0030*/ 	.string	"ptxas"
        /*0030*/ 	.string	"Cuda compilation tools, release 13.0, V13.0.88"
        /*0030*/ 	.string	"Build cuda_13.0.r13.0/compiler.36424714_0"
        /*0030*/ 	.string	"-v  -suppress-debug-info  -lineinfo  -arch sm_80 "



//--------------------- .note.nv.cuinfo           --------------------------
	.section	.note.nv.cuinfo,"",@"SHT_NOTE"
	.sectionflags	@"SHF_NOTE_NV_CUINFO"
        /*0018*/ 	.short	0x0002
        /*001a*/ 	.short	0x0050
        /*001c*/ 	.short	0x0082
	.zero		2


//--------------------- .nv.info                  --------------------------
	.section	.nv.info,"",@"SHT_CUDA_INFO"
	.align	4


	//----- nvinfo : EIATTR_REGCOUNT
	.align		4
        /*0000*/ 	.byte	0x04, 0x2f
        /*0002*/ 	.short	(.L_2 - .L_1)
	.align		4
.L_1:
        /*0004*/ 	.word	index@(attn_fwd)
        /*0008*/ 	.word	0x000000ff


	//----- nvinfo : EIATTR_FRAME_SIZE
	.align		4
.L_2:
        /*000c*/ 	.byte	0x04, 0x11
        /*000e*/ 	.short	(.L_4 - .L_3)
	.align		4
.L_3:
        /*0010*/ 	.word	index@(attn_fwd)
        /*0014*/ 	.word	0x000002a8


	//----- nvinfo : EIATTR_MIN_STACK_SIZE
	.align		4
.L_4:
        /*0018*/ 	.byte	0x04, 0x12
        /*001a*/ 	.short	(.L_6 - .L_5)
	.align		4
.L_5:
        /*001c*/ 	.word	index@(attn_fwd)
        /*0020*/ 	.word	0x000002a8
.L_6:


//--------------------- .nv.info.attn_fwd         --------------------------
	.section	.nv.info.attn_fwd,"",@"SHT_CUDA_INFO"
	.sectionflags	@""
	.align	4


	//----- nvinfo : EIATTR_CUDA_API_VERSION
	.align		4
        /*0000*/ 	.byte	0x04, 0x37
        /*0002*/ 	.short	(.L_8 - .L_7)
.L_7:
        /*0004*/ 	.word	0x00000082


	//----- nvinfo : EIATTR_SW2861232_WAR
	.align		4
.L_8:
        /*0008*/ 	.byte	0x01, 0x35
	.zero		2


	//----- nvinfo : EIATTR_PARAM_CBANK
	.align		4
        /*000c*/ 	.byte	0x04, 0x0a
        /*000e*/ 	.short	(.L_10 - .L_9)
	.align		4
.L_9:
        /*0010*/ 	.word	index@(.nv.constant0.attn_fwd)
        /*0014*/ 	.short	0x0160
        /*0016*/ 	.short	0x0088


	//----- nvinfo : EIATTR_CBANK_PARAM_SIZE
	.align		4
.L_10:
        /*0018*/ 	.byte	0x03, 0x19
        /*001a*/ 	.short	0x0088


	//----- nvinfo : EIATTR_KPARAM_INFO
	.align		4
        /*001c*/ 	.byte	0x04, 0x17
        /*001e*/ 	.short	(.L_12 - .L_11)
.L_11:
        /*0020*/ 	.word	0x00000000
        /*0024*/ 	.short	0x0019
        /*0026*/ 	.short	0x0080
        /*0028*/ 	.byte	0x00, 0xf4, 0x21, 0x00


	//----- nvinfo : EIATTR_KPARAM_INFO
	.align		4
.L_12:
        /*002c*/ 	.byte	0x04, 0x17
        /*002e*/ 	.short	(.L_14 - .L_13)
.L_13:
        /*0030*/ 	.word	0x00000000
        /*0034*/ 	.short	0x0018
        /*0036*/ 	.short	0x0078
        /*0038*/ 	.byte	0x00, 0xf4, 0x21, 0x00


	//----- nvinfo : EIATTR_KPARAM_INFO
	.align		4
.L_14:
        /*003c*/ 	.byte	0x04, 0x17
        /*003e*/ 	.short	(.L_16 - .L_15)
.L_15:
        /*0040*/ 	.word	0x00000000
        /*0044*/ 	.short	0x0017
        /*0046*/ 	.short	0x0070
        /*0048*/ 	.byte	0x00, 0xf0, 0x11, 0x00


	//----- nvinfo : EIATTR_KPARAM_INFO
	.align		4
.L_16:
        /*004c*/ 	.byte	0x04, 0x17
        /*004e*/ 	.short	(.L_18 - .L_17)
.L_17:
        /*0050*/ 	.word	0x00000000
        /*0054*/ 	.short	0x0016
        /*0056*/ 	.short	0x006c
        /*0058*/ 	.byte	0x00, 0xf0, 0x11, 0x00


	//----- nvinfo : EIATTR_KPARAM_INFO
	.align		4
.L_18:
        /*005c*/ 	.byte	0x04, 0x17
        /*005e*/ 	.short	(.L_20 - .L_19)
.L_19:
        /*0060*/ 	.word	0x00000000
        /*0064*/ 	.short	0x0015
        /*0066*/ 	.short	0x0068
        /*0068*/ 	.byte	0x00, 0xf0, 0x11, 0x00


	//----- nvinfo : EIATTR_KPARAM_INFO
	.align		4
.L_20:
        /*006c*/ 	.byte	0x04, 0x17
        /*006e*/ 	.short	(.L_22 - .L_21)
.L_21:
        /*0070*/ 	.word	0x00000000
        /*0074*/ 	.short	0x0014
        /*0076*/ 	.short	0x0064
        /*0078*/ 	.byte	0x00, 0xf0, 0x11, 0x00


	//----- nvinfo : EIATTR_KPARAM_INFO
	.align		4
.L_22:
        /*007c*/ 	.byte	0x04, 0x17
        /*007e*/ 	.short	(.L_24 - .L_23)
.L_23:
        /*0080*/ 	.word	0x00000000
        /*0084*/ 	.short	0x0013
        /*0086*/ 	.short	0x0060
        /*0088*/ 	.byte	0x00, 0xf0, 0x11, 0x00


	//----- nvinfo : EIATTR_KPARAM_INFO
	.align		4
.L_24:
        /*008c*/ 	.byte	0x04, 0x17
        /*008e*/ 	.short	(.L_26 - .L_25)
.L_25:
        /*0090*/ 	.word	0x00000000
        /*0094*/ 	.short	0x0012
        /*0096*/ 	.short	0x005c
        /*0098*/ 	.byte	0x00, 0xf0, 0x11, 0x00


	//----- nvinfo : EIATTR_KPARAM_INFO
	.align		4
.L_26:
        /*009c*/ 	.byte	0x04, 0x17
        /*009e*/ 	.short	(.L_28 - .L_27)
.L_27:
        /*00a0*/ 	.word	0x00000000
        /*00a4*/ 	.short	0x0011
        /*00a6*/ 	.short	0x0058
        /*00a8*/ 	.byte	0x00, 0xf0, 0x11, 0x00


	//----- nvinfo : EIATTR_KPARAM_INFO
	.align		4
.L_28:
        /*00ac*/ 	.byte	0x04, 0x17
        /*00ae*/ 	.short	(.L_30 - .L_29)
.L_29:
        /*00b0*/ 	.word	0x00000000
        /*00b4*/ 	.short	0x0010
        /*00b6*/ 	.short	0x0054
        /*00b8*/ 	.byte	0x00, 0xf0, 0x11, 0x00


	//----- nvinfo : EIATTR_KPARAM_INFO
	.align		4
.L_30:
        /*00bc*/ 	.byte	0x04, 0x17
        /*00be*/ 	.short	(.L_32 - .L_31)
.L_31:
        /*00c0*/ 	.word	0x00000000
        /*00c4*/ 	.short	0x000f
        /*00c6*/ 	.short	0x0050
        /*00c8*/ 	.byte	0x00, 0xf0, 0x11, 0x00


	//----- nvinfo : EIATTR_KPARAM_INFO
	.align		4
.L_32:
        /*00cc*/ 	.byte	0x04, 0x17
        /*00ce*/ 	.short	(.L_34 - .L_33)
.L_33:
        /*00d0*/ 	.word	0x00000000
        /*00d4*/ 	.short	0x000e
        /*00d6*/ 	.short	0x004c
        /*00d8*/ 	.byte	0x00, 0xf0, 0x11, 0x00


	//----- nvinfo : EIATTR_KPARAM_INFO
	.align		4
.L_34:
        /*00dc*/ 	.byte	0x04, 0x17
        /*00de*/ 	.short	(.L_36 - .L_35)
.L_35:
        /*00e0*/ 	.word	0x00000000
        /*00e4*/ 	.short	0x000d
        /*00e6*/ 	.short	0x0048
        /*00e8*/ 	.byte	0x00, 0xf0, 0x11, 0x00


	//----- nvinfo : EIATTR_KPARAM_INFO
	.align		4
.L_36:
        /*00ec*/ 	.byte	0x04, 0x17
        /*00ee*/ 	.short	(.L_38 - .L_37)
.L_37:
        /*00f0*/ 	.word	0x00000000
        /*00f4*/ 	.short	0x000c
        /*00f6*/ 	.short	0x0044
        /*00f8*/ 	.byte	0x00, 0xf0, 0x11, 0x00


	//----- nvinfo : EIATTR_KPARAM_INFO
	.align		4
.L_38:
        /*00fc*/ 	.byte	0x04, 0x17
        /*00fe*/ 	.short	(.L_40 - .L_39)
.L_39:
        /*0100*/ 	.word	0x00000000
        /*0104*/ 	.short	0x000b
        /*0106*/ 	.short	0x0040
        /*0108*/ 	.byte	0x00, 0xf0, 0x11, 0x00


	//----- nvinfo : EIATTR_KPARAM_INFO
	.align		4
.L_40:
        /*010c*/ 	.byte	0x04, 0x17
        /*010e*/ 	.short	(.L_42 - .L_41)
.L_41:
        /*0110*/ 	.word	0x00000000
        /*0114*/ 	.short	0x000a
        /*0116*/ 	.short	0x003c
        /*0118*/ 	.byte	0x00, 0xf0, 0x11, 0x00


	//----- nvinfo : EIATTR_KPARAM_INFO
	.align		4
.L_42:
        /*011c*/ 	.byte	0x04, 0x17
        /*011e*/ 	.short	(.L_44 - .L_43)
.L_43:
        /*0120*/ 	.word	0x00000000
        /*0124*/ 	.short	0x0009
        /*0126*/ 	.short	0x0038
        /*0128*/ 	.byte	0x00, 0xf0, 0x11, 0x00


	//----- nvinfo : EIATTR_KPARAM_INFO
	.align		4
.L_44:
        /*012c*/ 	.byte	0x04, 0x17
        /*012e*/ 	.short	(.L_46 - .L_45)
.L_45:
        /*0130*/ 	.word	0x00000000
        /*0134*/ 	.short	0x0008
        /*0136*/ 	.short	0x0034
        /*0138*/ 	.byte	0x00, 0xf0, 0x11, 0x00


	//----- nvinfo : EIATTR_KPARAM_INFO
	.align		4
.L_46:
        /*013c*/ 	.byte	0x04, 0x17
        /*013e*/ 	.short	(.L_48 - .L_47)
.L_47:
        /*0140*/ 	.word	0x00000000
        /*0144*/ 	.short	0x0007
        /*0146*/ 	.short	0x0030
        /*0148*/ 	.byte	0x00, 0xf0, 0x11, 0x00


	//----- nvinfo : EIATTR_KPARAM_INFO
	.align		4
.L_48:
        /*014c*/ 	.byte	0x04, 0x17
        /*014e*/ 	.short	(.L_50 - .L_49)
.L_49:
        /*0150*/ 	.word	0x00000000
        /*0154*/ 	.short	0x0006
        /*0156*/ 	.short	0x002c
        /*0158*/ 	.byte	0x00, 0xf0, 0x11, 0x00


	//----- nvinfo : EIATTR_KPARAM_INFO
	.align		4
.L_50:
        /*015c*/ 	.byte	0x04, 0x17
        /*015e*/ 	.short	(.L_52 - .L_51)
.L_51:
        /*0160*/ 	.word	0x00000000
        /*0164*/ 	.short	0x0005
        /*0166*/ 	.short	0x0028
        /*0168*/ 	.byte	0x00, 0xf0, 0x11, 0x00


	//----- nvinfo : EIATTR_KPARAM_INFO
	.align		4
.L_52:
        /*016c*/ 	.byte	0x04, 0x17
        /*016e*/ 	.short	(.L_54 - .L_53)
.L_53:
        /*0170*/ 	.word	0x00000000
        /*0174*/ 	.short	0x0004
        /*0176*/ 	.short	0x0020
        /*0178*/ 	.byte	0x00, 0xf4, 0x21, 0x00


	//----- nvinfo : EIATTR_KPARAM_INFO
	.align		4
.L_54:
        /*017c*/ 	.byte	0x04, 0x17
        /*017e*/ 	.short	(.L_56 - .L_55)
.L_55:
        /*0180*/ 	.word	0x00000000
        /*0184*/ 	.short	0x0003
        /*0186*/ 	.short	0x0018
        /*0188*/ 	.byte	0x00, 0xf4, 0x21, 0x00


	//----- nvinfo : EIATTR_KPARAM_INFO
	.align		4
.L_56:
        /*018c*/ 	.byte	0x04, 0x17
        /*018e*/ 	.short	(.L_58 - .L_57)
.L_57:
        /*0190*/ 	.word	0x00000000
        /*0194*/ 	.short	0x0002
        /*0196*/ 	.short	0x0010
        /*0198*/ 	.byte	0x00, 0xf4, 0x21, 0x00


	//----- nvinfo : EIATTR_KPARAM_INFO
	.align		4
.L_58:
        /*019c*/ 	.byte	0x04, 0x17
        /*019e*/ 	.short	(.L_60 - .L_59)
.L_59:
        /*01a0*/ 	.word	0x00000000
        /*01a4*/ 	.short	0x0001
        /*01a6*/ 	.short	0x0008
        /*01a8*/ 	.byte	0x00, 0xf4, 0x21, 0x00


	//----- nvinfo : EIATTR_KPARAM_INFO
	.align		4
.L_60:
        /*01ac*/ 	.byte	0x04, 0x17
        /*01ae*/ 	.short	(.L_62 - .L_61)
.L_61:
        /*01b0*/ 	.word	0x00000000
        /*01b4*/ 	.short	0x0000
        /*01b6*/ 	.short	0x0000
        /*01b8*/ 	.byte	0x00, 0xf4, 0x21, 0x00


	//----- nvinfo : EIATTR_MAXREG_COUNT
	.align		4
.L_62:
        /*01bc*/ 	.byte	0x03, 0x1b
        /*01be*/ 	.short	0x00ff


	//----- nvinfo : EIATTR_NUM_BARRIERS
	.align		4
        /*01c0*/ 	.byte	0x02, 0x4c
        /*01c2*/ 	.byte	0x01
	.zero		1


	//----- nvinfo : EIATTR_ANNOTATIONS
	.align		4
        /*01c4*/ 	.byte	0x04, 0x55
        /*01c6*/ 	.short	(.L_64 - .L_63)


	//   ....[0]....
.L_63:
        /*01c8*/ 	.word	0x00000001
        /*01cc*/ 	.byte	0xf0, 0x1d, 0x00, 0x00, 0x01, 0x00, 0x00, 0x00, 0x30, 0x1e, 0x00, 0x00, 0x01, 0x00, 0x00, 0x00
        /* <DEDUP_REMOVED lines=83> */
        /*070c*/ 	.byte	0xc0, 0x53, 0x00, 0x00, 0x01, 0x00, 0x00, 0x00, 0xe0, 0x53, 0x00, 0x00


	//----- nvinfo : EIATTR_MERCURY_ISA_VERSION
	.align		4
.L_64:
        /*0718*/ 	.byte	0x03, 0x5f
        /*071a*/ 	.short	0x0000


	//----- nvinfo : EIATTR_COOP_GROUP_MASK_REGIDS
	.align		4
        /*071c*/ 	.byte	0x04, 0x29
        /*071e*/ 	.short	(.L_66 - .L_65)


	//   ....[0]....
.L_65:
        /*0720*/ 	.word	0xffffffff


	//   ....[1]....
        /*0724*/ 	.word	0xffffffff


	//   ....[2]....
        /*0728*/ 	.word	0xffffffff


	//   ....[3]....
        /*072c*/ 	.word	0xffffffff


	//   ....[4]....
        /*0730*/ 	.word	0xffffffff


	//   ....[5]....
        /*0734*/ 	.word	0xffffffff


	//   ....[6]....
        /*0738*/ 	.word	0xffffffff


	//   ....[7]....
        /*073c*/ 	.word	0xffffffff


	//   ....[8]....
        /*0740*/ 	.word	0xffffffff


	//   ....[9]....
        /*0744*/ 	.word	0xffffffff


	//   ....[10]....
        /*0748*/ 	.word	0xffffffff


	//   ....[11]....
        /*074c*/ 	.word	0xffffffff


	//   ....[12]....
        /*0750*/ 	.word	0xffffffff


	//   ....[13]....
        /*0754*/ 	.word	0xffffffff


	//   ....[14]....
        /*0758*/ 	.word	0xffffffff


	//   ....[15]....
        /*075c*/ 	.word	0xffffffff


	//   ....[16]....
        /*0760*/ 	.word	0xffffffff


	//   ....[17]....
        /*0764*/ 	.word	0xffffffff


	//   ....[18]....
        /*0768*/ 	.word	0xffffffff


	//   ....[19]....
        /*076c*/ 	.word	0xffffffff


	//----- nvinfo : EIATTR_COOP_GROUP_INSTR_OFFSETS
	.align		4
.L_66:
        /*0770*/ 	.byte	0x04, 0x28
        /*0772*/ 	.short	(.L_68 - .L_67)


	//   ....[0]....
.L_67:
        /*0774*/ 	.word	0x00004d80


	//   ....[1]....
        /*0778*/ 	.word	0x00004d90


	//   ....[2]....
        /*077c*/ 	.word	0x00004da0


	//   ....[3]....
        /*0780*/ 	.word	0x00004db0


	//   ....[4]....
        /*0784*/ 	.word	0x00004e00


	//   ....[5]....
        /*0788*/ 	.word	0x00004e10


	//   ....[6]....
        /*078c*/ 	.word	0x00004e20


	//   ....[7]....
        /*0790*/ 	.word	0x00004e30


	//   ....[8]....
        /*0794*/ 	.word	0x00004ef0


	//   ....[9]....
        /*0798*/ 	.word	0x00004f10


	//   ....[10]....
        /*079c*/ 	.word	0x00005180


	//   ....[11]....
        /*07a0*/ 	.word	0x000051a0


	//   ....[12]....
        /*07a4*/ 	.word	0x000051b0


	//   ....[13]....
        /*07a8*/ 	.word	0x000051c0


	//   ....[14]....
        /*07ac*/ 	.word	0x00005210


	//   ....[15]....
        /*07b0*/ 	.word	0x00005220


	//   ....[16]....
        /*07b4*/ 	.word	0x00005230


	//   ....[17]....
        /*07b8*/ 	.word	0x00005240


	//   ....[18]....
        /*07bc*/ 	.word	0x00005300


	//   ....[19]....
        /*07c0*/ 	.word	0x00005320


	//----- nvinfo : EIATTR_EXIT_INSTR_OFFSETS
	.align		4
.L_68:
        /*07c4*/ 	.byte	0x04, 0x1c
        /*07c6*/ 	.short	(.L_70 - .L_69)


	//   ....[0]....
.L_69:
        /*07c8*/ 	.word	0x000096d0


	//   ....[1]....
        /*07cc*/ 	.word	0x00009770


	//----- nvinfo : EIATTR_REQNTID
	.align		4
.L_70:
        /*07d0*/ 	.byte	0x04, 0x10
        /*07d2*/ 	.short	(.L_72 - .L_71)
.L_71:
        /*07d4*/ 	.word	0x00000080
        /*07d8*/ 	.word	0x00000001
        /*07dc*/ 	.word	0x00000001
.L_72:


//--------------------- .nv.callgraph             --------------------------
	.section	.nv.callgraph,"",@"SHT_CUDA_CALLGRAPH"
	.align	4
	.sectionentsize	8
	.align		4
        /*0000*/ 	.word	0x00000000
	.align		4
        /*0004*/ 	.word	0xffffffff
	.align		4
        /*0008*/ 	.word	0x00000000
	.align		4
        /*000c*/ 	.word	0xfffffffe
	.align		4
        /*0010*/ 	.word	0x00000000
	.align		4
        /*0014*/ 	.word	0xfffffffd
	.align		4
        /*0018*/ 	.word	0x00000000
	.align		4
        /*001c*/ 	.word	0xfffffffc


//--------------------- .nv.rel.action            --------------------------
	.section	.nv.rel.action,"",@"SHT_CUDA_RELOCINFO"
	.align	8
	.sectionentsize	8
        /*0000*/ 	.byte	0x73, 0x00, 0x00, 0x00, 0x00, 0x00, 0x00, 0x00, 0x00, 0x00, 0x00, 0x11, 0x25, 0x00, 0x05, 0x36


//--------------------- .nv.constant4             --------------------------
	.section	.nv.constant4,"a",@progbits
	.align	8
	.align		8
.nv.constant4:
        /*0000*/ 	.dword	_$_str


//--------------------- .nv.constant0.attn_fwd    --------------------------
	.section	.nv.constant0.attn_fwd,"a",@progbits
	.sectionflags	@""
	.align	4
.nv.constant0.attn_fwd:
	.zero		488


//--------------------- .text.attn_fwd            --------------------------
	.section	.text.attn_fwd,"ax",@progbits
	.sectioninfo	@"SHI_REGISTERS=255"
	.align	128
        .global         attn_fwd
        .type           attn_fwd,@function
        .size           attn_fwd,(.L_x_3 - attn_fwd)
        .other          attn_fwd,@"STO_CUDA_ENTRY STV_DEFAULT"
attn_fwd:
.text.attn_fwd:
[----:B------:R-:W-:Y:S02]  /*0000*/  MOV R1, c[0x0][0x28] ;  /* 0x00000a0000017a02 */ /* 0x000fe40000000f00 */
[----:B------:R-:W0:Y:S01]  /*0010*/  S2R R52, SR_TID.X ;  /* 0x0000000000347919 */ /* 0x000e220000002100 */
[----:B------:R-:W-:Y:S01]  /*0020*/  ULDC.64 UR4, c[0x0][0x118] ;  /* 0x0000460000047ab9 */ /* 0x000fe20000000a00 */
[----:B------:R-:W-:Y:S02]  /*0030*/  IADD3 R1, R1, -0x2a8, RZ ;  /* 0xfffffd5801017810 */ /* 0x000fe40007ffe0ff */
[----:B------:R-:W1:Y:S04]  /*0040*/  S2R R3, SR_CTAID.X ;  /* 0x0000000000037919 */ /* 0x000e680000002500 */
[----:B------:R-:W2:Y:S01]  /*0050*/  S2R R38, SR_CTAID.Y ;  /* 0x0000000000267919 */ /* 0x000ea20000002600 */
[----:B0-----:R-:W-:Y:S02]  /*0060*/  LOP3.LUT R8, R52, 0x1f, RZ, 0xc0, !PT ;  /* 0x0000001f34087812 */ /* 0x001fe400078ec0ff */
[----:B------:R-:W-:-:S03]  /*0070*/  SHF.R.U32.HI R10, RZ, 0x5, R52 ;  /* 0x00000005ff0a7819 */ /* 0x000fc60000011634 */
[----:B-1----:R-:W-:Y:S01]  /*0080*/  IMAD R2, R3, 0x20, R8 ;  /* 0x0000002003027824 */ /* 0x002fe200078e0208 */
[----:B------:R-:W-:Y:S01]  /*0090*/  SGXT.U32 R10, R10, 0x2 ;  /* 0x000000020a0a781a */ /* 0x000fe20000000000 */
[----:B--2---:R-:W-:Y:S01]  /*00a0*/  IMAD R0, R38, c[0x0][0x190], RZ ;  /* 0x0000640026007a24 */ /* 0x004fe200078e02ff */
[----:B------:R-:W-:Y:S01]  /*00b0*/  MOV R3, c[0x0][0x198] ;  /* 0x0000660000037a02 */ /* 0x000fe20000000f00 */
[----:B------:R-:W-:Y:S02]  /*00c0*/  IMAD R4, R2, c[0x0][0x194], RZ ;  /* 0x0000650002047a24 */ /* 0x000fe400078e02ff */
[----:B------:R-:W-:Y:S02]  /*00d0*/  IMAD.SHL.U32 R2, R0, 0x2, RZ ;  /* 0x0000000200027824 */ /* 0x000fe400078e00ff */
[----:B------:R-:W-:Y:S01]  /*00e0*/  IMAD R9, R10, c[0x0][0x198], RZ ;  /* 0x000066000a097a24 */ /* 0x000fe200078e02ff */
[----:B------:R-:W-:Y:S01]  /*00f0*/  SHF.L.U32 R5, R4, 0x1, RZ ;  /* 0x0000000104057819 */ /* 0x000fe200000006ff */
[----:B------:R-:W-:-:S03]  /*0100*/  IMAD.HI R0, R0, 0x2, RZ ;  /* 0x0000000200007827 */ /* 0x000fc600078e02ff */
[----:B------:R-:W-:Y:S01]  /*0110*/  IADD3 R2, P0, P1, R5, c[0x0][0x160], R2 ;  /* 0x0000580005027a10 */ /* 0x000fe2000791e002 */
[----:B------:R-:W-:-:S04]  /*0120*/  IMAD.HI R7, R4, 0x2, RZ ;  /* 0x0000000204077827 */ /* 0x000fc800078e02ff */
[----:B------:R-:W-:Y:S01]  /*0130*/  IMAD R11, R3, 0x4, R9 ;  /* 0x00000004030b7824 */ /* 0x000fe200078e0209 */
[----:B------:R-:W-:Y:S02]  /*0140*/  IADD3.X R0, R7, c[0x0][0x164], R0, P0, P1 ;  /* 0x0000590007007a10 */ /* 0x000fe400007e2400 */
[----:B------:R-:W-:Y:S02]  /*0150*/  LEA R4, P0, R9, R2, 0x1 ;  /* 0x0000000209047211 */ /* 0x000fe400078008ff */
[----:B------:R-:W-:Y:S02]  /*0160*/  LEA R13, R3, R11, 0x2 ;  /* 0x0000000b030d7211 */ /* 0x000fe400078e10ff */
[----:B------:R-:W-:Y:S02]  /*0170*/  LEA.HI.X.SX32 R5, R9, R0, 0x1, P0 ;  /* 0x0000000009057211 */ /* 0x000fe400000f0eff */
[-C--:B------:R-:W-:Y:S01]  /*0180*/  LEA R14, P0, R11, R2.reuse, 0x1 ;  /* 0x000000020b0e7211 */ /* 0x080fe200078008ff */
[----:B------:R-:W-:Y:S01]  /*0190*/  IMAD R9, R3, 0x4, R13 ;  /* 0x0000000403097824 */ /* 0x000fe200078e020d */
[----:B------:R-:W-:-:S02]  /*01a0*/  LEA R6, P1, R13, R2, 0x1 ;  /* 0x000000020d067211 */ /* 0x000fc400078208ff */
[-C--:B------:R-:W-:Y:S01]  /*01b0*/  LEA.HI.X.SX32 R15, R11, R0.reuse, 0x1, P0 ;  /* 0x000000000b0f7211 */ /* 0x080fe200000f0eff */
[----:B------:R-:W2:Y:S01]  /*01c0*/  LDG.E.U16 R5, [R4.64] ;  /* 0x0000000404057981 */ /* 0x000ea2000c1e1500 */
[----:B------:R-:W-:Y:S02]  /*01d0*/  LEA R11, R3, R9, 0x2 ;  /* 0x00000009030b7211 */ /* 0x000fe400078e10ff */
[----:B------:R-:W-:-:S03]  /*01e0*/  LEA.HI.X.SX32 R7, R13, R0, 0x1, P1 ;  /* 0x000000000d077211 */ /* 0x000fc600008f0eff */
[----:B------:R-:W-:Y:S01]  /*01f0*/  IMAD R19, R3, 0x4, R11 ;  /* 0x0000000403137824 */ /* 0x000fe200078e020b */
[----:B------:R-:W-:Y:S02]  /*0200*/  LEA R16, P0, R9, R2, 0x1 ;  /* 0x0000000209107211 */ /* 0x000fe400078008ff */
[----:B------:R-:W3:Y:S02]  /*0210*/  LDG.E.U16 R7, [R6.64] ;  /* 0x0000000406077981 */ /* 0x000ee4000c1e1500 */
[----:B------:R-:W-:Y:S02]  /*0220*/  LEA R21, R3, R19, 0x2 ;  /* 0x0000001303157211 */ /* 0x000fe400078e10ff */
[----:B------:R-:W-:-:S03]  /*0230*/  LEA.HI.X.SX32 R17, R9, R0, 0x1, P0 ;  /* 0x0000000009117211 */ /* 0x000fc600000f0eff */
[----:B------:R-:W-:Y:S01]  /*0240*/  IMAD R23, R3, 0x4, R21 ;  /* 0x0000000403177824 */ /* 0x000fe200078e0215 */
[C---:B------:R-:W-:Y:S01]  /*0250*/  LEA R12, P0, R11.reuse, R2, 0x1 ;  /* 0x000000020b0c7211 */ /* 0x040fe200078008ff */
[----:B------:R0:W4:Y:S03]  /*0260*/  LDG.E.U16 R9, [R14.64] ;  /* 0x000000040e097981 */ /* 0x000126000c1e1500 */
[----:B------:R-:W-:Y:S02]  /*0270*/  LEA.HI.X.SX32 R13, R11, R0, 0x1, P0 ;  /* 0x000000000b0d7211 */ /* 0x000fe400000f0eff */
[----:B------:R1:W5:Y:S01]  /*0280*/  LDG.E.U16 R11, [R16.64] ;  /* 0x00000004100b7981 */ /* 0x000362000c1e1500 */
[----:B0-----:R-:W-:-:S03]  /*0290*/  LEA R15, R3, R23, 0x2 ;  /* 0x00000017030f7211 */ /* 0x001fc600078e10ff */
[----:B------:R-:W2:Y:S01]  /*02a0*/  LDG.E.U16 R13, [R12.64] ;  /* 0x000000040c0d7981 */ /* 0x000ea2000c1e1500 */
[----:B------:R-:W-:Y:S01]  /*02b0*/  LEA R18, P0, R19, R2, 0x1 ;  /* 0x0000000213127211 */ /* 0x000fe200078008ff */
[----:B-1----:R-:W-:-:S03]  /*02c0*/  IMAD R17, R3, 0x4, R15 ;  /* 0x0000000403117824 */ /* 0x002fc600078e020f */
[----:B------:R-:W-:Y:S02]  /*02d0*/  LEA.HI.X.SX32 R19, R19, R0, 0x1, P0 ;  /* 0x0000000013137211 */ /* 0x000fe400000f0eff */
[-C--:B------:R-:W-:Y:S02]  /*02e0*/  LEA R20, P1, R21, R2.reuse, 0x1 ;  /* 0x0000000215147211 */ /* 0x080fe400078208ff */
[----:B------:R-:W-:Y:S01]  /*02f0*/  LEA R22, P0, R23, R2, 0x1 ;  /* 0x0000000217167211 */ /* 0x000fe200078008ff */
[----:B------:R0:W2:Y:S01]  /*0300*/  LDG.E.U16 R51, [R18.64] ;  /* 0x0000000412337981 */ /* 0x0000a2000c1e1500 */
[----:B------:R-:W-:Y:S02]  /*0310*/  LEA R25, R3, R17, 0x2 ;  /* 0x0000001103197211 */ /* 0x000fe400078e10ff */
[-C--:B------:R-:W-:Y:S02]  /*0320*/  LEA.HI.X.SX32 R21, R21, R0.reuse, 0x1, P1 ;  /* 0x0000000015157211 */ /* 0x080fe400008f0eff */
[----:B------:R-:W-:Y:S01]  /*0330*/  LEA.HI.X.SX32 R23, R23, R0, 0x1, P0 ;  /* 0x0000000017177211 */ /* 0x000fe200000f0eff */
[----:B------:R-:W-:Y:S01]  /*0340*/  IMAD R27, R3, 0x4, R25 ;  /* 0x00000004031b7824 */ /* 0x000fe200078e0219 */
[C---:B------:R-:W-:Y:S01]  /*0350*/  LEA R14, P0, R15.reuse, R2, 0x1 ;  /* 0x000000020f0e7211 */ /* 0x040fe200078008ff */
[----:B------:R1:W2:Y:S03]  /*0360*/  LDG.E.U16 R53, [R20.64] ;  /* 0x0000000414357981 */ /* 0x0002a6000c1e1500 */
[----:B------:R-:W-:Y:S01]  /*0370*/  LEA.HI.X.SX32 R15, R15, R0, 0x1, P0 ;  /* 0x000000000f0f7211 */ /* 0x000fe200000f0eff */
[----:B------:R0:W2:Y:S01]  /*0380*/  LDG.E.U16 R55, [R22.64] ;  /* 0x0000000416377981 */ /* 0x0000a2000c1e1500 */
[----:B------:R-:W-:-:S02]  /*0390*/  LEA R16, P0, R17, R2, 0x1 ;  /* 0x0000000211107211 */ /* 0x000fc400078008ff */
[----:B------:R-:W-:Y:S01]  /*03a0*/  LEA R24, P1, R25, R2, 0x1 ;  /* 0x0000000219187211 */ /* 0x000fe200078208ff */
[----:B------:R0:W2:Y:S01]  /*03b0*/  LDG.E.U16 R57, [R14.64] ;  /* 0x000000040e397981 */ /* 0x0000a2000c1e1500 */
[----:B-1----:R-:W-:Y:S02]  /*03c0*/  LEA R21, R3, R27, 0x2 ;  /* 0x0000001b03157211 */ /* 0x002fe400078e10ff */
[----:B------:R-:W-:Y:S02]  /*03d0*/  LEA.HI.X.SX32 R17, R17, R0, 0x1, P0 ;  /* 0x0000000011117211 */ /* 0x000fe400000f0eff */
[----:B0-----:R-:W-:Y:S01]  /*03e0*/  LEA R18, P0, R27, R2, 0x1 ;  /* 0x000000021b127211 */ /* 0x001fe200078008ff */
[----:B------:R-:W-:Y:S01]  /*03f0*/  IMAD R23, R3, 0x4, R21 ;  /* 0x0000000403177824 */ /* 0x000fe200078e0215 */
[-C--:B------:R-:W-:Y:S01]  /*0400*/  LEA.HI.X.SX32 R25, R25, R0.reuse, 0x1, P1 ;  /* 0x0000000019197211 */ /* 0x080fe200008f0eff */
[----:B------:R0:W2:Y:S01]  /*0410*/  LDG.E.U16 R59, [R16.64] ;  /* 0x00000004103b7981 */ /* 0x0000a2000c1e1500 */
[----:B------:R-:W-:-:S02]  /*0420*/  LEA.HI.X.SX32 R19, R27, R0, 0x1, P0 ;  /* 0x000000001b137211 */ /* 0x000fc400000f0eff */
[----:B------:R-:W-:Y:S01]  /*0430*/  LEA R20, P0, R21, R2, 0x1 ;  /* 0x0000000215147211 */ /* 0x000fe200078008ff */
[----:B------:R1:W2:Y:S01]  /*0440*/  LDG.E.U16 R61, [R24.64] ;  /* 0x00000004183d7981 */ /* 0x0002a2000c1e1500 */
[----:B------:R-:W-:Y:S02]  /*0450*/  LEA R27, R3, R23, 0x2 ;  /* 0x00000017031b7211 */ /* 0x000fe400078e10ff */
[----:B------:R-:W-:Y:S01]  /*0460*/  LEA.HI.X.SX32 R21, R21, R0, 0x1, P0 ;  /* 0x0000000015157211 */ /* 0x000fe200000f0eff */
[----:B------:R1:W2:Y:S01]  /*0470*/  LDG.E.U16 R63, [R18.64] ;  /* 0x00000004123f7981 */ /* 0x0002a2000c1e1500 */
[-C--:B------:R-:W-:Y:S01]  /*0480*/  LEA R14, P0, R23, R2.reuse, 0x1 ;  /* 0x00000002170e7211 */ /* 0x080fe200078008ff */
[----:B------:R-:W-:Y:S01]  /*0490*/  IMAD R29, R3, 0x4, R27 ;  /* 0x00000004031d7824 */ /* 0x000fe200078e021b */
[----:B------:R-:W-:Y:S01]  /*04a0*/  LEA R22, P1, R27, R2, 0x1 ;  /* 0x000000021b167211 */ /* 0x000fe200078208ff */
[----:B------:R1:W2:Y:S01]  /*04b0*/  LDG.E.U16 R65, [R20.64] ;  /* 0x0000000414417981 */ /* 0x0002a2000c1e1500 */
[----:B------:R-:W-:-:S02]  /*04c0*/  LEA.HI.X.SX32 R15, R23, R0, 0x1, P0 ;  /* 0x00000000170f7211 */ /* 0x000fc400000f0eff */
[----:B0-----:R-:W-:Y:S02]  /*04d0*/  LEA R16, P0, R29, R2, 0x1 ;  /* 0x000000021d107211 */ /* 0x001fe400078008ff */
[----:B-1----:R-:W-:Y:S01]  /*04e0*/  LEA R25, R3, R29, 0x2 ;  /* 0x0000001d03197211 */ /* 0x002fe200078e10ff */
[----:B------:R0:W2:Y:S01]  /*04f0*/  LDG.E.U16 R67, [R14.64] ;  /* 0x000000040e437981 */ /* 0x0000a2000c1e1500 */
[-C--:B------:R-:W-:Y:S02]  /*0500*/  LEA.HI.X.SX32 R23, R27, R0.reuse, 0x1, P1 ;  /* 0x000000001b177211 */ /* 0x080fe400008f0eff */
[----:B------:R-:W-:Y:S01]  /*0510*/  LEA.HI.X.SX32 R17, R29, R0, 0x1, P0 ;  /* 0x000000001d117211 */ /* 0x000fe200000f0eff */
[----:B------:R-:W-:Y:S01]  /*0520*/  IMAD R27, R3, 0x4, R25 ;  /* 0x00000004031b7824 */ /* 0x000fe200078e0219 */
[C---:B------:R-:W-:Y:S01]  /*0530*/  LEA R18, P0, R25.reuse, R2, 0x1 ;  /* 0x0000000219127211 */ /* 0x040fe200078008ff */
[----:B------:R1:W2:Y:S03]  /*0540*/  LDG.E.U16 R69, [R22.64] ;  /* 0x0000000416457981 */ /* 0x0002a6000c1e1500 */
[----:B------:R-:W-:Y:S01]  /*0550*/  LEA.HI.X.SX32 R19, R25, R0, 0x1, P0 ;  /* 0x0000000019137211 */ /* 0x000fe200000f0eff */
[----:B------:R0:W2:Y:S01]  /*0560*/  LDG.E.U16 R71, [R16.64] ;  /* 0x0000000410477981 */ /* 0x0000a2000c1e1500 */
[----:B------:R-:W-:-:S02]  /*0570*/  LEA R25, R3, R27, 0x2 ;  /* 0x0000001b03197211 */ /* 0x000fc400078e10ff */
[----:B------:R-:W-:Y:S01]  /*0580*/  LEA R20, P0, R27, R2, 0x1 ;  /* 0x000000021b147211 */ /* 0x000fe200078008ff */
[----:B------:R1:W2:Y:S02]  /*0590*/  LDG.E.U16 R73, [R18.64] ;  /* 0x0000000412497981 */ /* 0x0002a4000c1e1500 */
[----:B------:R-:W-:Y:S01]  /*05a0*/  IMAD R29, R3, 0x4, R25 ;  /* 0x00000004031d7824 */ /* 0x000fe200078e0219 */
[----:B------:R-:W-:-:S04]  /*05b0*/  LEA.HI.X.SX32 R21, R27, R0, 0x1, P0 ;  /* 0x000000001b157211 */ /* 0x000fc800000f0eff */
[----:B0-----:R-:W-:Y:S01]  /*05c0*/  LEA R14, P0, R29, R2, 0x1 ;  /* 0x000000021d0e7211 */ /* 0x001fe200078008ff */
[----:B------:R0:W2:Y:S01]  /*05d0*/  LDG.E.U16 R75, [R20.64] ;  /* 0x00000004144b7981 */ /* 0x0000a2000c1e1500 */
[----:B-1----:R-:W-:Y:S02]  /*05e0*/  LEA R23, R3, R29, 0x2 ;  /* 0x0000001d03177211 */ /* 0x002fe400078e10ff */
[----:B------:R-:W-:Y:S02]  /*05f0*/  LEA.HI.X.SX32 R15, R29, R0, 0x1, P0 ;  /* 0x000000001d0f7211 */ /* 0x000fe400000f0eff */
[-C--:B------:R-:W-:Y:S01]  /*0600*/  LEA R16, P0, R23, R2.reuse, 0x1 ;  /* 0x0000000217107211 */ /* 0x080fe200078008ff */
[----:B------:R-:W-:Y:S01]  /*0610*/  IMAD R27, R3, 0x4, R23 ;  /* 0x00000004031b7824 */ /* 0x000fe200078e0217 */
[----:B------:R-:W-:Y:S01]  /*0620*/  LEA R24, P1, R25, R2, 0x1 ;  /* 0x0000000219187211 */ /* 0x000fe200078208ff */
[----:B------:R1:W3:Y:S01]  /*0630*/  LDG.E.U16 R79, [R14.64] ;  /* 0x000000040e4f7981 */ /* 0x0002e2000c1e1500 */
[----:B------:R-:W-:-:S02]  /*0640*/  LEA.HI.X.SX32 R17, R23, R0, 0x1, P0 ;  /* 0x0000000017117211 */ /* 0x000fc400000f0eff */
[----:B------:R-:W-:Y:S02]  /*0650*/  LEA R23, R3, R27, 0x2 ;  /* 0x0000001b03177211 */ /* 0x000fe400078e10ff */
[----:B------:R-:W-:Y:S01]  /*0660*/  LEA.HI.X.SX32 R25, R25, R0, 0x1, P1 ;  /* 0x0000000019197211 */ /* 0x000fe200008f0eff */
[----:B------:R1:W4:Y:S01]  /*0670*/  LDG.E.U16 R81, [R16.64] ;  /* 0x0000000410517981 */ /* 0x000322000c1e1500 */
[----:B------:R-:W-:Y:S01]  /*0680*/  LEA R18, P0, R27, R2, 0x1 ;  /* 0x000000021b127211 */ /* 0x000fe200078008ff */
[----:B------:R-:W-:Y:S02]  /*0690*/  IMAD R29, R3, 0x4, R23 ;  /* 0x00000004031d7824 */ /* 0x000fe400078e0217 */
[----:B------:R1:W4:Y:S01]  /*06a0*/  LDG.E.U16 R77, [R24.64] ;  /* 0x00000004184d7981 */ /* 0x000322000c1e1500 */
[----:B------:R-:W-:Y:S02]  /*06b0*/  LEA.HI.X.SX32 R19, R27, R0, 0x1, P0 ;  /* 0x000000001b137211 */ /* 0x000fe400000f0eff */
[----:B0-----:R-:W-:-:S02]  /*06c0*/  LEA R20, P0, R29, R2, 0x1 ;  /* 0x000000021d147211 */ /* 0x001fc400078008ff */
[----:B------:R-:W-:Y:S01]  /*06d0*/  LEA R22, P1, R23, R2, 0x1 ;  /* 0x0000000217167211 */ /* 0x000fe200078208ff */
[----:B------:R0:W4:Y:S01]  /*06e0*/  LDG.E.U16 R83, [R18.64] ;  /* 0x0000000412537981 */ /* 0x000122000c1e1500 */
[----:B-1----:R-:W-:Y:S02]  /*06f0*/  LEA R25, R3, R29, 0x2 ;  /* 0x0000001d03197211 */ /* 0x002fe400078e10ff */
[----:B------:R-:W-:Y:S02]  /*0700*/  LEA.HI.X.SX32 R21, R29, R0, 0x1, P0 ;  /* 0x000000001d157211 */ /* 0x000fe400000f0eff */
[----:B------:R-:W-:Y:S01]  /*0710*/  LEA R14, P0, R25, R2, 0x1 ;  /* 0x00000002190e7211 */ /* 0x000fe200078008ff */
[----:B------:R-:W-:Y:S01]  /*0720*/  IMAD R27, R3, 0x4, R25 ;  /* 0x00000004031b7824 */ /* 0x000fe200078e0219 */
[-C--:B------:R-:W-:Y:S01]  /*0730*/  LEA.HI.X.SX32 R23, R23, R0.reuse, 0x1, P1 ;  /* 0x0000000017177211 */ /* 0x080fe200008f0eff */
[----:B------:R1:W4:Y:S01]  /*0740*/  LDG.E.U16 R87, [R20.64] ;  /* 0x0000000414577981 */ /* 0x000322000c1e1500 */
[----:B------:R-:W-:-:S02]  /*0750*/  LEA.HI.X.SX32 R15, R25, R0, 0x1, P0 ;  /* 0x00000000190f7211 */ /* 0x000fc400000f0eff */
[----:B------:R-:W-:Y:S01]  /*0760*/  LEA R25, R3, R27, 0x2 ;  /* 0x0000001b03197211 */ /* 0x000fe200078e10ff */
[----:B------:R1:W4:Y:S01]  /*0770*/  LDG.E.U16 R85, [R22.64] ;  /* 0x0000000416557981 */ /* 0x000322000c1e1500 */
[----:B------:R-:W-:-:S03]  /*0780*/  LEA R16, P0, R27, R2, 0x1 ;  /* 0x000000021b107211 */ /* 0x000fc600078008ff */
[----:B------:R-:W-:Y:S01]  /*0790*/  IMAD R29, R3, 0x4, R25 ;  /* 0x00000004031d7824 */ /* 0x000fe200078e0219 */
[----:B------:R-:W-:Y:S01]  /*07a0*/  LEA.HI.X.SX32 R17, R27, R0, 0x1, P0 ;  /* 0x000000001b117211 */ /* 0x000fe200000f0eff */
[----:B------:R1:W5:Y:S03]  /*07b0*/  LDG.E.U16 R89, [R14.64] ;  /* 0x000000040e597981 */ /* 0x000366000c1e1500 */
[----:B0-----:R-:W-:Y:S01]  /*07c0*/  LEA R18, P0, R29, R2, 0x1 ;  /* 0x000000021d127211 */ /* 0x001fe200078008ff */
[----:B------:R0:W5:Y:S01]  /*07d0*/  LDG.E.U16 R91, [R16.64] ;  /* 0x00000004105b7981 */ /* 0x000162000c1e1500 */
[----:B-1----:R-:W-:Y:S02]  /*07e0*/  LEA R23, R3, R29, 0x2 ;  /* 0x0000001d03177211 */ /* 0x002fe400078e10ff */
[----:B------:R-:W-:Y:S02]  /*07f0*/  LEA.HI.X.SX32 R19, R29, R0, 0x1, P0 ;  /* 0x000000001d137211 */ /* 0x000fe400000f0eff */
[-C--:B------:R-:W-:Y:S01]  /*0800*/  LEA R20, P0, R23, R2.reuse, 0x1 ;  /* 0x0000000217147211 */ /* 0x080fe200078008ff */
[----:B------:R-:W-:Y:S01]  /*0810*/  IMAD R27, R3, 0x4, R23 ;  /* 0x00000004031b7824 */ /* 0x000fe200078e0217 */
[----:B------:R-:W-:Y:S01]  /*0820*/  LEA R24, P1, R25, R2, 0x1 ;  /* 0x0000000219187211 */ /* 0x000fe200078208ff */
[----:B------:R1:W5:Y:S01]  /*0830*/  LDG.E.U16 R95, [R18.64] ;  /* 0x00000004125f7981 */ /* 0x000362000c1e1500 */
[----:B------:R-:W-:-:S02]  /*0840*/  LEA.HI.X.SX32 R21, R23, R0, 0x1, P0 ;  /* 0x0000000017157211 */ /* 0x000fc400000f0eff */
[----:B------:R-:W-:Y:S02]  /*0850*/  LEA R23, R3, R27, 0x2 ;  /* 0x0000001b03177211 */ /* 0x000fe400078e10ff */
[----:B------:R-:W-:Y:S01]  /*0860*/  LEA R14, P0, R27, R2, 0x1 ;  /* 0x000000021b0e7211 */ /* 0x000fe200078008ff */
[----:B------:R1:W5:Y:S02]  /*0870*/  LDG.E.U16 R97, [R20.64] ;  /* 0x0000000414617981 */ /* 0x000364000c1e1500 */
[----:B------:R-:W-:Y:S01]  /*0880*/  IMAD R29, R3, 0x4, R23 ;  /* 0x00000004031d7824 */ /* 0x000fe200078e0217 */
[-C--:B------:R-:W-:Y:S02]  /*0890*/  LEA.HI.X.SX32 R25, R25, R0.reuse, 0x1, P1 ;  /* 0x0000000019197211 */ /* 0x080fe400008f0eff */
[----:B------:R-:W-:Y:S02]  /*08a0*/  LEA.HI.X.SX32 R15, R27, R0, 0x1, P0 ;  /* 0x000000001b0f7211 */ /* 0x000fe400000f0eff */
[----:B------:R-:W-:Y:S01]  /*08b0*/  LEA R27, R3, R29, 0x2 ;  /* 0x0000001d031b7211 */ /* 0x000fe200078e10ff */
[----:B------:R1:W5:Y:S01]  /*08c0*/  LDG.E.U16 R93, [R24.64] ;  /* 0x00000004185d7981 */ /* 0x000362000c1e1500 */
[----:B0-----:R-:W-:-:S02]  /*08d0*/  LEA R16, P0, R29, R2, 0x1 ;  /* 0x000000021d107211 */ /* 0x001fc400078008ff */
[----:B------:R-:W-:Y:S01]  /*08e0*/  LEA R22, P1, R23, R2, 0x1 ;  /* 0x0000000217167211 */ /* 0x000fe200078208ff */
[----:B------:R0:W5:Y:S01]  /*08f0*/  LDG.E.U16 R99, [R14.64] ;  /* 0x000000040e637981 */ /* 0x000162000c1e1500 */
[----:B------:R-:W-:Y:S01]  /*0900*/  LEA.HI.X.SX32 R17, R29, R0, 0x1, P0 ;  /* 0x000000001d117211 */ /* 0x000fe200000f0eff */
[----:B-1----:R-:W-:Y:S01]  /*0910*/  IMAD R25, R3, 0x4, R27 ;  /* 0x0000000403197824 */ /* 0x002fe200078e021b */
[----:B------:R-:W-:-:S03]  /*0920*/  LEA R18, P0, R27, R2, 0x1 ;  /* 0x000000021b127211 */ /* 0x000fc600078008ff */
[----:B------:R1:W5:Y:S01]  /*0930*/  LDG.E.U16 R103, [R16.64] ;  /* 0x0000000410677981 */ /* 0x000362000c1e1500 */
[----:B------:R-:W-:Y:S02]  /*0940*/  LEA R29, R3, R25, 0x2 ;  /* 0x00000019031d7211 */ /* 0x000fe400078e10ff */
[----:B------:R-:W-:-:S03]  /*0950*/  LEA.HI.X.SX32 R19, R27, R0, 0x1, P0 ;  /* 0x000000001b137211 */ /* 0x000fc600000f0eff */
[----:B------:R-:W-:Y:S01]  /*0960*/  IMAD R27, R3, 0x4, R29 ;  /* 0x00000004031b7824 */ /* 0x000fe200078e021d */
[----:B------:R-:W-:Y:S01]  /*0970*/  LEA.HI.X.SX32 R23, R23, R0, 0x1, P1 ;  /* 0x0000000017177211 */ /* 0x000fe200008f0eff */
[----:B------:R0:W5:Y:S03]  /*0980*/  LDG.E.U16 R105, [R18.64] ;  /* 0x0000000412697981 */ /* 0x000166000c1e1500 */
[----:B------:R-:W-:Y:S01]  /*0990*/  LEA R31, R3, R27, 0x2 ;  /* 0x0000001b031f7211 */ /* 0x000fe200078e10ff */
[----:B------:R1:W5:Y:S01]  /*09a0*/  LDG.E.U16 R101, [R22.64] ;  /* 0x0000000416657981 */ /* 0x000362000c1e1500 */
[----:B------:R-:W-:-:S03]  /*09b0*/  LEA R20, P0, R25, R2, 0x1 ;  /* 0x0000000219147211 */ /* 0x000fc600078008ff */
[----:B------:R-:W-:Y:S01]  /*09c0*/  IMAD R33, R3, 0x4, R31 ;  /* 0x0000000403217824 */ /* 0x000fe200078e021f */
[----:B------:R-:W-:Y:S02]  /*09d0*/  LEA.HI.X.SX32 R21, R25, R0, 0x1, P0 ;  /* 0x0000000019157211 */ /* 0x000fe400000f0eff */
[----:B0-----:R-:W-:Y:S02]  /*09e0*/  LEA R14, P0, R27, R2, 0x1 ;  /* 0x000000021b0e7211 */ /* 0x001fe400078008ff */
[----:B-1----:R-:W-:Y:S01]  /*09f0*/  LEA R23, R3, R33, 0x2 ;  /* 0x0000002103177211 */ /* 0x002fe200078e10ff */
[----:B------:R0:W5:Y:S01]  /*0a00*/  LDG.E.U16 R107, [R20.64] ;  /* 0x00000004146b7981 */ /* 0x000162000c1e1500 */
[----:B------:R-:W-:Y:S02]  /*0a10*/  LEA.HI.X.SX32 R15, R27, R0, 0x1, P0 ;  /* 0x000000001b0f7211 */ /* 0x000fe400000f0eff */
[-C--:B------:R-:W-:Y:S01]  /*0a20*/  LEA R24, P1, R29, R2.reuse, 0x1 ;  /* 0x000000021d187211 */ /* 0x080fe200078208ff */
[----:B------:R-:W-:Y:S01]  /*0a30*/  IMAD R27, R3, 0x4, R23 ;  /* 0x00000004031b7824 */ /* 0x000fe200078e0217 */
[----:B------:R-:W-:Y:S01]  /*0a40*/  LEA R16, P0, R31, R2, 0x1 ;  /* 0x000000021f107211 */ /* 0x000fe200078008ff */
[----:B------:R1:W5:Y:S01]  /*0a50*/  LDG.E.U16 R111, [R14.64] ;  /* 0x000000040e6f7981 */ /* 0x000362000c1e1500 */
[----:B------:R-:W-:-:S02]  /*0a60*/  LEA.HI.X.SX32 R25, R29, R0, 0x1, P1 ;  /* 0x000000001d197211 */ /* 0x000fc400008f0eff */
[----:B------:R-:W-:Y:S02]  /*0a70*/  LEA R29, R3, R27, 0x2 ;  /* 0x0000001b031d7211 */ /* 0x000fe400078e10ff */
[----:B------:R-:W-:Y:S01]  /*0a80*/  LEA.HI.X.SX32 R17, R31, R0, 0x1, P0 ;  /* 0x000000001f117211 */ /* 0x000fe200000f0eff */
[----:B------:R0:W5:Y:S02]  /*0a90*/  LDG.E.U16 R109, [R24.64] ;  /* 0x00000004186d7981 */ /* 0x000164000c1e1500 */
[----:B------:R-:W-:Y:S01]  /*0aa0*/  IMAD R31, R3, 0x4, R29 ;  /* 0x00000004031f7824 */ /* 0x000fe200078e021d */
[----:B------:R-:W-:Y:S01]  /*0ab0*/  LEA R18, P0, R33, R2, 0x1 ;  /* 0x0000000221127211 */ /* 0x000fe200078008ff */
[----:B------:R1:W5:Y:S03]  /*0ac0*/  LDG.E.U16 R113, [R16.64] ;  /* 0x0000000410717981 */ /* 0x000366000c1e1500 */
[----:B------:R-:W-:-:S05]  /*0ad0*/  LEA R35, R3, R31, 0x2 ;  /* 0x0000001f03237211 */ /* 0x000fca00078e10ff */
[----:B0-----:R-:W-:Y:S01]  /*0ae0*/  IMAD R25, R3, 0x4, R35 ;  /* 0x0000000403197824 */ /* 0x001fe200078e0223 */
[----:B------:R-:W-:Y:S02]  /*0af0*/  LEA.HI.X.SX32 R19, R33, R0, 0x1, P0 ;  /* 0x0000000021137211 */ /* 0x000fe400000f0eff */
[----:B------:R-:W-:Y:S02]  /*0b00*/  LEA R20, P0, R27, R2, 0x1 ;  /* 0x000000021b147211 */ /* 0x000fe400078008ff */
[----:B------:R-:W-:Y:S01]  /*0b10*/  LEA R33, R3, R25, 0x2 ;  /* 0x0000001903217211 */ /* 0x000fe200078e10ff */
[----:B------:R0:W5:Y:S01]  /*0b20*/  LDG.E.U16 R115, [R18.64] ;  /* 0x0000000412737981 */ /* 0x000162000c1e1500 */
[----:B------:R-:W-:Y:S02]  /*0b30*/  LEA.HI.X.SX32 R21, R27, R0, 0x1, P0 ;  /* 0x000000001b157211 */ /* 0x000fe400000f0eff */
[-C--:B-1----:R-:W-:Y:S01]  /*0b40*/  LEA R14, P0, R29, R2.reuse, 0x1 ;  /* 0x000000021d0e7211 */ /* 0x082fe200078008ff */
        /* <DEDUP_REMOVED lines=10> */
[----:B0-----:R-:W-:Y:S01]  /*0bf0*/  LEA R18, P1, R35, R2, 0x1 ;  /* 0x0000000223127211 */ /* 0x001fe200078208ff */
[----:B------:R0:W5:Y:S01]  /*0c00*/  LDG.E.U16 R117, [R22.64] ;  /* 0x0000000416757981 */ /* 0x000162000c1e1500 */
[----:B------:R-:W-:-:S02]  /*0c10*/  LEA R31, R3, R37, 0x2 ;  /* 0x00000025031f7211 */ /* 0x000fc400078e10ff */
[----:B------:R-:W-:Y:S01]  /*0c20*/  LEA.HI.X.SX32 R19, R35, R0, 0x1, P1 ;  /* 0x0000000023137211 */ /* 0x000fe200008f0eff */
[----:B------:R1:W5:Y:S02]  /*0c30*/  LDG.E.U16 R123, [R16.64] ;  /* 0x00000004107b7981 */ /* 0x000364000c1e1500 */
[----:B------:R-:W-:Y:S01]  /*0c40*/  IMAD R35, R3, 0x4, R31 ;  /* 0x0000000403237824 */ /* 0x000fe200078e021f */
[----:B0-----:R-:W-:Y:S01]  /*0c50*/  LEA R22, P0, R25, R2, 0x1 ;  /* 0x0000000219167211 */ /* 0x001fe200078008ff */
[----:B------:R0:W5:Y:S03]  /*0c60*/  LDG.E.U16 R125, [R18.64] ;  /* 0x00000004127d7981 */ /* 0x000166000c1e1500 */
[----:B------:R-:W-:Y:S02]  /*0c70*/  LEA R39, R3, R35, 0x2 ;  /* 0x0000002303277211 */ /* 0x000fe400078e10ff */
[----:B------:R-:W-:-:S02]  /*0c80*/  LEA.HI.X.SX32 R23, R25, R0, 0x1, P0 ;  /* 0x0000000019177211 */ /* 0x000fc400000f0eff */
[-C--:B-1----:R-:W-:Y:S02]  /*0c90*/  LEA R20, P0, R33, R2.reuse, 0x1 ;  /* 0x0000000221147211 */ /* 0x082fe400078008ff */
[----:B------:R-:W-:Y:S01]  /*0ca0*/  LEA R24, P1, R29, R2, 0x1 ;  /* 0x000000021d187211 */ /* 0x000fe200078208ff */
[----:B------:R1:W5:Y:S01]  /*0cb0*/  LDG.E.U16 R127, [R22.64] ;  /* 0x00000004167f7981 */ /* 0x000362000c1e1500 */
[----:B------:R-:W-:Y:S01]  /*0cc0*/  LEA.HI.X.SX32 R21, R33, R0, 0x1, P0 ;  /* 0x0000000021157211 */ /* 0x000fe200000f0eff */
[----:B------:R-:W-:Y:S01]  /*0cd0*/  IMAD R33, R3, 0x4, R39 ;  /* 0x0000000403217824 */ /* 0x000fe200078e0227 */
[----:B------:R-:W-:Y:S02]  /*0ce0*/  LEA R14, P0, R27, R2, 0x1 ;  /* 0x000000021b0e7211 */ /* 0x000fe400078008ff */
[----:B------:R-:W-:Y:S01]  /*0cf0*/  LEA.HI.X.SX32 R25, R29, R0, 0x1, P1 ;  /* 0x000000001d197211 */ /* 0x000fe200008f0eff */
[----:B------:R0:W5:Y:S01]  /*0d00*/  LDG.E.U16 R129, [R20.64] ;  /* 0x0000000414817981 */ /* 0x000162000c1e1500 */
[----:B------:R-:W-:-:S02]  /*0d10*/  LEA R41, R3, R33, 0x2 ;  /* 0x0000002103297211 */ /* 0x000fc400078e10ff */
[----:B------:R-:W-:Y:S01]  /*0d20*/  LEA.HI.X.SX32 R15, R27, R0, 0x1, P0 ;  /* 0x000000001b0f7211 */ /* 0x000fe200000f0eff */
[----:B------:R0:W5:Y:S02]  /*0d30*/  LDG.E.U16 R133, [R24.64] ;  /* 0x0000000418857981 */ /* 0x000164000c1e1500 */
[----:B------:R-:W-:Y:S01]  /*0d40*/  IMAD R43, R3, 0x4, R41 ;  /* 0x00000004032b7824 */ /* 0x000fe200078e0229 */
[----:B------:R-:W-:Y:S01]  /*0d50*/  LEA R16, P0, R31, R2, 0x1 ;  /* 0x000000021f107211 */ /* 0x000fe200078008ff */
[----:B------:R0:W5:Y:S03]  /*0d60*/  LDG.E.U16 R131, [R14.64] ;  /* 0x000000040e837981 */ /* 0x000166000c1e1500 */
[----:B------:R-:W-:-:S05]  /*0d70*/  LEA R27, R3, R43, 0x2 ;  /* 0x0000002b031b7211 */ /* 0x000fca00078e10ff */
[----:B------:R-:W-:Y:S01]  /*0d80*/  IMAD R45, R3, 0x4, R27 ;  /* 0x00000004032d7824 */ /* 0x000fe200078e021b */
[----:B------:R-:W-:Y:S02]  /*0d90*/  LEA.HI.X.SX32 R17, R31, R0, 0x1, P0 ;  /* 0x000000001f117211 */ /* 0x000fe400000f0eff */
[----:B0-----:R-:W-:Y:S02]  /*0da0*/  LEA R18, P0, R39, R2, 0x1 ;  /* 0x0000000227127211 */ /* 0x001fe400078008ff */
[----:B------:R-:W-:Y:S01]  /*0db0*/  LEA R29, R3, R45, 0x2 ;  /* 0x0000002d031d7211 */ /* 0x000fe200078e10ff */
[----:B------:R0:W5:Y:S01]  /*0dc0*/  LDG.E.U16 R135, [R16.64] ;  /* 0x0000000410877981 */ /* 0x000162000c1e1500 */
[----:B------:R-:W-:-:S03]  /*0dd0*/  LEA.HI.X.SX32 R19, R39, R0, 0x1, P0 ;  /* 0x0000000027137211 */ /* 0x000fc600000f0eff */
[----:B------:R-:W-:Y:S01]  /*0de0*/  IMAD R39, R3, 0x4, R29 ;  /* 0x0000000403277824 */ /* 0x000fe200078e021d */
[----:B-1----:R-:W-:Y:S01]  /*0df0*/  LEA R22, P1, R41, R2, 0x1 ;  /* 0x0000000229167211 */ /* 0x002fe200078208ff */
[----:B------:R1:W5:Y:S03]  /*0e00*/  LDG.E.U16 R137, [R18.64] ;  /* 0x0000000412897981 */ /* 0x000366000c1e1500 */
[----:B------:R-:W-:Y:S02]  /*0e10*/  LEA R15, R3, R39, 0x2 ;  /* 0x00000027030f7211 */ /* 0x000fe400078e10ff */
[----:B------:R-:W-:-:S03]  /*0e20*/  LEA.HI.X.SX32 R23, R41, R0, 0x1, P1 ;  /* 0x0000000029177211 */ /* 0x000fc600008f0eff */
[----:B------:R-:W-:Y:S01]  /*0e30*/  IMAD R41, R3, 0x4, R15 ;  /* 0x0000000403297824 */ /* 0x000fe200078e020f */
[----:B------:R-:W-:Y:S01]  /*0e40*/  LEA R20, P0, R27, R2, 0x1 ;  /* 0x000000021b147211 */ /* 0x000fe200078008ff */
[----:B------:R0:W5:Y:S03]  /*0e50*/  LDG.E.U16 R139, [R22.64] ;  /* 0x00000004168b7981 */ /* 0x000166000c1e1500 */
[----:B------:R-:W-:Y:S02]  /*0e60*/  LEA R31, R3, R41, 0x2 ;  /* 0x00000029031f7211 */ /* 0x000fe400078e10ff */
[----:B------:R-:W-:Y:S02]  /*0e70*/  LEA.HI.X.SX32 R21, R27, R0, 0x1, P0 ;  /* 0x000000001b157211 */ /* 0x000fe400000f0eff */
[-C--:B------:R-:W-:Y:S01]  /*0e80*/  LEA R24, P0, R29, R2.reuse, 0x1 ;  /* 0x000000021d187211 */ /* 0x080fe200078008ff */
[----:B------:R-:W-:Y:S01]  /*0e90*/  IMAD R47, R3, 0x4, R31 ;  /* 0x00000004032f7824 */ /* 0x000fe200078e021f */
[----:B------:R-:W-:Y:S01]  /*0ea0*/  LEA R26, P1, R15, R2, 0x1 ;  /* 0x000000020f1a7211 */ /* 0x000fe200078208ff */
[----:B------:R0:W5:Y:S01]  /*0eb0*/  LDG.E.U16 R141, [R20.64] ;  /* 0x00000004148d7981 */ /* 0x000162000c1e1500 */
[----:B------:R-:W-:-:S02]  /*0ec0*/  LEA.HI.X.SX32 R25, R29, R0, 0x1, P0 ;  /* 0x000000001d197211 */ /* 0x000fc400000f0eff */
[----:B------:R-:W-:Y:S02]  /*0ed0*/  LEA R28, P0, R31, R2, 0x1 ;  /* 0x000000021f1c7211 */ /* 0x000fe400078008ff */
[----:B------:R-:W-:Y:S01]  /*0ee0*/  LEA R49, R3, R47, 0x2 ;  /* 0x0000002f03317211 */ /* 0x000fe200078e10ff */
[----:B------:R0:W5:Y:S01]  /*0ef0*/  LDG.E.U16 R143, [R24.64] ;  /* 0x00000004188f7981 */ /* 0x000162000c1e1500 */
[-C--:B------:R-:W-:Y:S02]  /*0f00*/  LEA.HI.X.SX32 R29, R31, R0.reuse, 0x1, P0 ;  /* 0x000000001f1d7211 */ /* 0x080fe400000f0eff */
[----:B------:R-:W-:Y:S02]  /*0f10*/  LEA.HI.X.SX32 R27, R15, R0, 0x1, P1 ;  /* 0x000000000f1b7211 */ /* 0x000fe400008f0eff */
[-C--:B------:R-:W-:Y:S02]  /*0f20*/  LEA R14, P0, R37, R2.reuse, 0x1 ;  /* 0x00000002250e7211 */ /* 0x080fe400078008ff */
[----:B------:R-:W-:Y:S01]  /*0f30*/  LEA R30, P1, R49, R2, 0x1 ;  /* 0x00000002311e7211 */ /* 0x000fe200078208ff */
[----:B------:R0:W5:Y:S01]  /*0f40*/  LDG.E.U16 R145, [R26.64] ;  /* 0x000000041a917981 */ /* 0x000162000c1e1500 */
[----:B------:R-:W-:-:S02]  /*0f50*/  LEA.HI.X.SX32 R15, R37, R0, 0x1, P0 ;  /* 0x00000000250f7211 */ /* 0x000fc400000f0eff */
[----:B------:R-:W-:Y:S01]  /*0f60*/  LEA.HI.X.SX32 R31, R49, R0, 0x1, P1 ;  /* 0x00000000311f7211 */ /* 0x000fe200008f0eff */
[----:B------:R-:W-:Y:S01]  /*0f70*/  IMAD R3, R3, 0x4, R49 ;  /* 0x0000000403037824 */ /* 0x000fe200078e0231 */
[-C--:B-1----:R-:W-:Y:S01]  /*0f80*/  LEA R18, P0, R33, R2.reuse, 0x1 ;  /* 0x0000000221127211 */ /* 0x082fe200078008ff */
[----:B------:R-:W5:Y:S01]  /*0f90*/  LDG.E.U16 R29, [R28.64] ;  /* 0x000000041c1d7981 */ /* 0x000f62000c1e1500 */
[----:B0-----:R-:W-:Y:S02]  /*0fa0*/  LEA R16, P1, R35, R2, 0x1 ;  /* 0x0000000223107211 */ /* 0x001fe400078208ff */
[-C--:B------:R-:W-:Y:S01]  /*0fb0*/  LEA.HI.X.SX32 R19, R33, R0.reuse, 0x1, P0 ;  /* 0x0000000021137211 */ /* 0x080fe200000f0eff */
[----:B------:R-:W5:Y:S01]  /*0fc0*/  LDG.E.U16 R31, [R30.64] ;  /* 0x000000041e1f7981 */ /* 0x000f62000c1e1500 */
[----:B------:R-:W-:Y:S02]  /*0fd0*/  LEA.HI.X.SX32 R17, R35, R0, 0x1, P1 ;  /* 0x0000000023117211 */ /* 0x000fe400008f0eff */
[-C--:B------:R-:W-:Y:S01]  /*0fe0*/  LEA R22, P0, R45, R2.reuse, 0x1 ;  /* 0x000000022d167211 */ /* 0x080fe200078008ff */
[----:B------:R0:W5:Y:S01]  /*0ff0*/  LDG.E.U16 R35, [R14.64] ;  /* 0x000000040e237981 */ /* 0x000162000c1e1500 */
[----:B------:R-:W-:-:S02]  /*1000*/  LEA R20, P1, R43, R2, 0x1 ;  /* 0x000000022b147211 */ /* 0x000fc400078208ff */
[-C--:B------:R-:W-:Y:S01]  /*1010*/  LEA.HI.X.SX32 R23, R45, R0.reuse, 0x1, P0 ;  /* 0x000000002d177211 */ /* 0x080fe200000f0eff */
[----:B------:R-:W5:Y:S01]  /*1020*/  LDG.E.U16 R17, [R16.64] ;  /* 0x0000000410117981 */ /* 0x000f62000c1e1500 */
[----:B------:R-:W-:Y:S02]  /*1030*/  LEA.HI.X.SX32 R21, R43, R0, 0x1, P1 ;  /* 0x000000002b157211 */ /* 0x000fe400008f0eff */
[-C--:B------:R-:W-:Y:S01]  /*1040*/  LEA R24, P0, R39, R2.reuse, 0x1 ;  /* 0x0000000227187211 */ /* 0x080fe200078008ff */
[----:B------:R-:W5:Y:S01]  /*1050*/  LDG.E.U16 R19, [R18.64] ;  /* 0x0000000412137981 */ /* 0x000f62000c1e1500 */
[----:B------:R-:W-:Y:S02]  /*1060*/  LEA R26, P1, R41, R2, 0x1 ;  /* 0x00000002291a7211 */ /* 0x000fe400078208ff */
[----:B------:R-:W-:Y:S01]  /*1070*/  LEA.HI.X.SX32 R25, R39, R0, 0x1, P0 ;  /* 0x0000000027197211 */ /* 0x000fe200000f0eff */
[----:B------:R-:W5:Y:S01]  /*1080*/  LDG.E.U16 R23, [R22.64] ;  /* 0x0000000416177981 */ /* 0x000f62000c1e1500 */
[----:B0-----:R-:W-:-:S02]  /*1090*/  LEA R14, P0, R47, R2, 0x1 ;  /* 0x000000022f0e7211 */ /* 0x001fc400078008ff */
[----:B------:R-:W-:Y:S01]  /*10a0*/  LEA.HI.X.SX32 R27, R41, R0, 0x1, P1 ;  /* 0x00000000291b7211 */ /* 0x000fe200008f0eff */
[----:B------:R-:W5:Y:S01]  /*10b0*/  LDG.E.U16 R21, [R20.64] ;  /* 0x0000000414157981 */ /* 0x000f62000c1e1500 */
[----:B------:R-:W-:Y:S02]  /*10c0*/  LEA R2, P1, R3, R2, 0x1 ;  /* 0x0000000203027211 */ /* 0x000fe400078208ff */
[-C--:B------:R-:W-:Y:S01]  /*10d0*/  LEA.HI.X.SX32 R15, R47, R0.reuse, 0x1, P0 ;  /* 0x000000002f0f7211 */ /* 0x080fe200000f0eff */
[----:B------:R-:W5:Y:S01]  /*10e0*/  LDG.E.U16 R25, [R24.64] ;  /* 0x0000000418197981 */ /* 0x000f62000c1e1500 */
[----:B------:R-:W-:-:S03]  /*10f0*/  LEA.HI.X.SX32 R3, R3, R0, 0x1, P1 ;  /* 0x0000000003037211 */ /* 0x000fc600008f0eff */
[----:B------:R-:W5:Y:S04]  /*1100*/  LDG.E.U16 R27, [R26.64] ;  /* 0x000000041a1b7981 */ /* 0x000f68000c1e1500 */
[----:B------:R-:W5:Y:S04]  /*1110*/  LDG.E.U16 R15, [R14.64] ;  /* 0x000000040e0f7981 */ /* 0x000f68000c1e1500 */
[----:B------:R0:W5:Y:S01]  /*1120*/  LDG.E.U16 R33, [R2.64] ;  /* 0x0000000402217981 */ /* 0x000162000c1e1500 */
[----:B------:R-:W-:Y:S02]  /*1130*/  SHF.R.S32.HI R37, RZ, 0x6, R52 ;  /* 0x00000006ff257819 */ /* 0x000fe40000011434 */
[----:B------:R-:W-:-:S02]  /*1140*/  LOP3.LUT R32, R52, 0x3f, RZ, 0xc0, !PT ;  /* 0x0000003f34207812 */ /* 0x000fc400078ec0ff */
[----:B------:R-:W-:Y:S02]  /*1150*/  SGXT R37, R37, 0x1 ;  /* 0x000000012525781a */ /* 0x000fe40000000200 */
[----:B------:R-:W-:-:S04]  /*1160*/  SHF.L.U32 R0, R32, 0x1, RZ ;  /* 0x0000000120007819 */ /* 0x000fc800000006ff */
[----:B------:R-:W-:-:S04]  /*1170*/  LOP3.LUT R0, R0, 0x90, R37, 0x78, !PT ;  /* 0x0000009000007812 */ /* 0x000fc800078e7825 */
[----:B0-----:R-:W-:Y:S01]  /*1180*/  LOP3.LUT R2, R0, 0x20, RZ, 0x3c, !PT ;  /* 0x0000002000027812 */ /* 0x001fe200078e3cff */
[----:B--2---:R0:W-:Y:S01]  /*1190*/  STS.U16 [R0], R5 ;  /* 0x0000000500007388 */ /* 0x0041e20000000400 */
[----:B------:R-:W-:-:S03]  /*11a0*/  IMAD.MOV.U32 R4, RZ, RZ, c[0x0][0x1d0] ;  /* 0x00007400ff047624 */ /* 0x000fc600078e00ff */
[----:B---3--:R1:W-:Y:S04]  /*11b0*/  STS.U16 [R0+0x200], R7 ;  /* 0x0002000700007388 */ /* 0x0083e80000000400 */
[----:B------:R-:W-:Y:S04]  /*11c0*/  STS.U16 [R0+0x400], R13 ;  /* 0x0004000d00007388 */ /* 0x000fe80000000400 */
[----:B------:R-:W-:Y:S04]  /*11d0*/  STS.U16 [R0+0x600], R53 ;  /* 0x0006003500007388 */ /* 0x000fe80000000400 */
[----:B------:R-:W-:Y:S04]  /*11e0*/  STS.U16 [R0+0x800], R57 ;  /* 0x0008003900007388 */ /* 0x000fe80000000400 */
[----:B------:R-:W-:Y:S04]  /*11f0*/  STS.U16 [R0+0xa00], R61 ;  /* 0x000a003d00007388 */ /* 0x000fe80000000400 */
[----:B------:R-:W-:Y:S04]  /*1200*/  STS.U16 [R0+0xc00], R65 ;  /* 0x000c004100007388 */ /* 0x000fe80000000400 */
[----:B------:R-:W-:Y:S04]  /*1210*/  STS.U16 [R0+0xe00], R69 ;  /* 0x000e004500007388 */ /* 0x000fe80000000400 */
[----:B------:R-:W-:Y:S04]  /*1220*/  STS.U16 [R0+0x1000], R73 ;  /* 0x0010004900007388 */ /* 0x000fe80000000400 */
[----:B----4-:R-:W-:Y:S04]  /*1230*/  STS.U16 [R0+0x1200], R77 ;  /* 0x0012004d00007388 */ /* 0x010fe80000000400 */
[----:B------:R-:W-:Y:S04]  /*1240*/  STS.U16 [R0+0x1400], R81 ;  /* 0x0014005100007388 */ /* 0x000fe80000000400 */
[----:B------:R-:W-:Y:S04]  /*1250*/  STS.U16 [R0+0x1600], R85 ;  /* 0x0016005500007388 */ /* 0x000fe80000000400 */
[----:B-----5:R-:W-:Y:S01]  /*1260*/  STS.U16 [R0+0x1800], R89 ;  /* 0x0018005900007388 */ /* 0x020fe20000000400 */
[----:B------:R-:W-:-:S03]  /*1270*/  ISETP.GE.AND P0, PT, R4, 0x1, PT ;  /* 0x000000010400780c */ /* 0x000fc60003f06270 */
[----:B------:R-:W-:Y:S04]  /*1280*/  STS.U16 [R0+0x1c00], R97 ;  /* 0x001c006100007388 */ /* 0x000fe80000000400 */
[----:B------:R-:W-:Y:S01]  /*1290*/  STS.U16 [R0+0x1a00], R93 ;  /* 0x001a005d00007388 */ /* 0x000fe20000000400 */
[----:B------:R-:W-:-:S03]  /*12a0*/  MOV R3, 0x3f800000 ;  /* 0x3f80000000037802 */ /* 0x000fc60000000f00 */
[----:B------:R2:W-:Y:S04]  /*12b0*/  STS.U16 [R0+0x2000], R105 ;  /* 0x0020006900007388 */ /* 0x0005e80000000400 */
[----:B------:R3:W-:Y:S01]  /*12c0*/  STS.U16 [R0+0x1e00], R101 ;  /* 0x001e006500007388 */ /* 0x0007e20000000400 */
[----:B------:R-:W-:Y:S01]  /*12d0*/  IMAD.MOV.U32 R4, RZ, RZ, -0x800000 ;  /* 0xff800000ff047424 */ /* 0x000fe200078e00ff */
[----:B0-----:R-:W-:Y:S02]  /*12e0*/  MOV R5, 0xff800000 ;  /* 0xff80000000057802 */ /* 0x001fe40000000f00 */
[----:B------:R-:W-:Y:S04]  /*12f0*/  STS.U16 [R0+0x2200], R109 ;  /* 0x0022006d00007388 */ /* 0x000fe80000000400 */
[----:B------:R-:W-:Y:S01]  /*1300*/  STS.U16 [R0+0x2400], R113 ;  /* 0x0024007100007388 */ /* 0x000fe20000000400 */
[----:B------:R-:W-:Y:S01]  /*1310*/  IMAD.MOV.U32 R6, RZ, RZ, -0x800000 ;  /* 0xff800000ff067424 */ /* 0x000fe200078e00ff */
[----:B-1----:R-:W-:Y:S01]  /*1320*/  MOV R7, 0xff800000 ;  /* 0xff80000000077802 */ /* 0x002fe20000000f00 */
[----:B--2---:R-:W-:Y:S01]  /*1330*/  CS2R R104, SRZ ;  /* 0x0000000000687805 */ /* 0x004fe2000001ff00 */
[----:B---3--:R-:W-:Y:S01]  /*1340*/  CS2R R100, SRZ ;  /* 0x0000000000647805 */ /* 0x008fe2000001ff00 */
[----:B------:R-:W-:Y:S01]  /*1350*/  CS2R R96, SRZ ;  /* 0x0000000000607805 */ /* 0x000fe2000001ff00 */
[----:B------:R0:W-:Y:S04]  /*1360*/  STS.U16 [R0+0x2800], R121 ;  /* 0x0028007900007388 */ /* 0x0001e80000000400 */
[----:B------:R1:W-:Y:S04]  /*1370*/  STS.U16 [R0+0x2600], R117 ;  /* 0x0026007500007388 */ /* 0x0003e80000000400 */
[----:B------:R-:W-:Y:S04]  /*1380*/  STS.U16 [R0+0x2a00], R125 ;  /* 0x002a007d00007388 */ /* 0x000fe80000000400 */
        /* <DEDUP_REMOVED lines=22> */
[----:B------:R-:W-:Y:S01]  /*14f0*/  STS.U16 [R2+0x3f00], R33 ;  /* 0x003f002102007388 */ /* 0x000fe20000000400 */
[----:B0-----:R-:W-:Y:S01]  /*1500*/  CS2R R120, SRZ ;  /* 0x0000000000787805 */ /* 0x001fe2000001ff00 */
[----:B-1----:R-:W-:Y:S01]  /*1510*/  CS2R R116, SRZ ;  /* 0x0000000000747805 */ /* 0x002fe2000001ff00 */
[----:B------:R-:W-:Y:S01]  /*1520*/  CS2R R112, SRZ ;  /* 0x0000000000707805 */ /* 0x000fe2000001ff00 */
[----:B------:R0:W-:Y:S01]  /*1530*/  STS.U16 [R2+0x100], R9 ;  /* 0x0001000902007388 */ /* 0x0001e20000000400 */
[----:B------:R-:W-:Y:S01]  /*1540*/  CS2R R108, SRZ ;  /* 0x00000000006c7805 */ /* 0x000fe2000001ff00 */
[----:B------:R-:W-:Y:S01]  /*1550*/  CS2R R92, SRZ ;  /* 0x00000000005c7805 */ /* 0x000fe2000001ff00 */
[----:B------:R-:W-:Y:S01]  /*1560*/  CS2R R88, SRZ ;  /* 0x0000000000587805 */ /* 0x000fe2000001ff00 */
[----:B------:R1:W-:Y:S01]  /*1570*/  STS.U16 [R2+0x300], R11 ;  /* 0x0003000b02007388 */ /* 0x0003e20000000400 */
[----:B------:R-:W-:Y:S01]  /*1580*/  CS2R R84, SRZ ;  /* 0x0000000000547805 */ /* 0x000fe2000001ff00 */
[----:B------:R-:W-:Y:S01]  /*1590*/  CS2R R80, SRZ ;  /* 0x0000000000507805 */ /* 0x000fe2000001ff00 */
[----:B------:R-:W-:Y:S01]  /*15a0*/  CS2R R76, SRZ ;  /* 0x00000000004c7805 */ /* 0x000fe2000001ff00 */
[----:B------:R2:W-:Y:S01]  /*15b0*/  STS.U16 [R2+0xb00], R63 ;  /* 0x000b003f02007388 */ /* 0x0005e20000000400 */
[----:B------:R-:W-:Y:S01]  /*15c0*/  CS2R R72, SRZ ;  /* 0x0000000000487805 */ /* 0x000fe2000001ff00 */
[----:B0-----:R-:W-:Y:S01]  /*15d0*/  IMAD.MOV.U32 R9, RZ, RZ, 0x3f800000 ;  /* 0x3f800000ff097424 */ /* 0x001fe200078e00ff */
[----:B------:R-:W-:Y:S01]  /*15e0*/  CS2R R68, SRZ ;  /* 0x0000000000447805 */ /* 0x000fe2000001ff00 */
[----:B------:R0:W-:Y:S01]  /*15f0*/  STS.U16 [R2+0xd00], R67 ;  /* 0x000d004302007388 */ /* 0x0001e20000000400 */
[----:B------:R-:W-:Y:S01]  /*1600*/  CS2R R64, SRZ ;  /* 0x0000000000407805 */ /* 0x000fe2000001ff00 */
[----:B-1----:R-:W-:Y:S01]  /*1610*/  MOV R11, 0x3f800000 ;  /* 0x3f800000000b7802 */ /* 0x002fe20000000f00 */
[----:B------:R-:W-:Y:S01]  /*1620*/  CS2R R60, SRZ ;  /* 0x00000000003c7805 */ /* 0x000fe2000001ff00 */
[----:B------:R1:W-:Y:S01]  /*1630*/  STS.U16 [R2+0xf00], R71 ;  /* 0x000f004702007388 */ /* 0x0003e20000000400 */
[----:B------:R-:W-:Y:S01]  /*1640*/  LOP3.LUT R39, R52, 0x7f, RZ, 0xc0, !PT ;  /* 0x0000007f34277812 */ /* 0x000fe200078ec0ff */
[----:B--2---:R-:W-:Y:S01]  /*1650*/  CS2R R62, SRZ ;  /* 0x00000000003e7805 */ /* 0x004fe2000001ff00 */
[----:B------:R-:W-:Y:S01]  /*1660*/  IMAD R12, R10, c[0x0][0x1c8], RZ ;  /* 0x000072000a0c7a24 */ /* 0x000fe200078e02ff */
[----:B------:R2:W-:Y:S01]  /*1670*/  STS.U16 [R2+0x1100], R75 ;  /* 0x0011004b02007388 */ /* 0x0005e20000000400 */
[----:B------:R-:W-:Y:S01]  /*1680*/  SHF.L.U32 R22, R52, 0x2, RZ ;  /* 0x0000000234167819 */ /* 0x000fe200000006ff */
[----:B0-----:R-:W-:-:S02]  /*1690*/  CS2R R66, SRZ ;  /* 0x0000000000427805 */ /* 0x001fc4000001ff00 */
[----:B------:R0:W-:Y:S01]  /*16a0*/  STS.U16 [R2+0x1300], R79 ;  /* 0x0013004f02007388 */ /* 0x0001e20000000400 */
[----:B-1----:R-:W-:-:S03]  /*16b0*/  CS2R R70, SRZ ;  /* 0x0000000000467805 */ /* 0x002fc6000001ff00 */
[----:B------:R1:W-:Y:S01]  /*16c0*/  STS.U16 [R2+0x1500], R83 ;  /* 0x0015005302007388 */ /* 0x0003e20000000400 */
[----:B--2---:R-:W-:-:S03]  /*16d0*/  CS2R R74, SRZ ;  /* 0x00000000004a7805 */ /* 0x004fc6000001ff00 */
[----:B------:R2:W-:Y:S01]  /*16e0*/  STS.U16 [R2+0x1700], R87 ;  /* 0x0017005702007388 */ /* 0x0005e20000000400 */
[----:B0-----:R-:W-:-:S03]  /*16f0*/  CS2R R78, SRZ ;  /* 0x00000000004e7805 */ /* 0x001fc6000001ff00 */
        /* <DEDUP_REMOVED lines=19> */
[----:B-1----:R-:W-:Y:S01]  /*1830*/  CS2R R118, SRZ ;  /* 0x0000000000767805 */ /* 0x002fe2000001ff00 */
[----:B--2---:R-:W-:Y:S01]  /*1840*/  CS2R R122, SRZ ;  /* 0x00000000007a7805 */ /* 0x004fe2000001ff00 */
[----:B0-----:R-:W-:Y:S01]  /*1850*/  IMAD.MOV.U32 R21, RZ, RZ, 0x3f800000 ;  /* 0x3f800000ff157424 */ /* 0x001fe200078e00ff */
[----:B------:R-:W-:Y:S05]  /*1860*/  @!P0 BRA `(.L_x_0) ;  /* 0x000050c000008947 */ /* 0x000fea0003800000 */
[----:B------:R-:W-:Y:S01]  /*1870*/  IMAD R10, R10, c[0x0][0x1b8], RZ ;  /* 0x00006e000a0a7a24 */ /* 0x000fe200078e02ff */
[----:B------:R-:W-:Y:S01]  /*1880*/  SHF.R.U32.HI R4, RZ, 0x3, R39 ;  /* 0x00000003ff047819 */ /* 0x000fe20000011627 */
[----:B------:R-:W-:Y:S01]  /*1890*/  IMAD.MOV.U32 R40, RZ, RZ, c[0x0][0x1b8] ;  /* 0x00006e00ff287624 */ /* 0x000fe200078e00ff */
[----:B------:R-:W-:Y:S01]  /*18a0*/  LOP3.LUT R41, R52, 0x1c, RZ, 0xc0, !PT ;  /* 0x0000001c34297812 */ /* 0x000fe200078ec0ff */
[----:B------:R-:W-:Y:S01]  /*18b0*/  IMAD R8, R8, c[0x0][0x1b4], RZ ;  /* 0x00006d0008087a24 */ /* 0x000fe200078e02ff */
[----:B------:R-:W-:Y:S01]  /*18c0*/  LOP3.LUT R13, R4, 0xc, RZ, 0xc0, !PT ;  /* 0x0000000c040d7812 */ /* 0x000fe200078ec0ff */
[----:B------:R-:W-:Y:S01]  /*18d0*/  IMAD R3, R38, c[0x0][0x1b0], RZ ;  /* 0x00006c0026037a24 */ /* 0x000fe200078e02ff */
[----:B------:R-:W-:Y:S01]  /*18e0*/  LEA R6, R40, R10, 0x2 ;  /* 0x0000000a28067211 */ /* 0x000fe200078e10ff */
[----:B------:R-:W-:Y:S01]  /*18f0*/  IMAD.SHL.U32 R12, R41, 0x4, RZ ;  /* 0x00000004290c7824 */ /* 0x000fe200078e00ff */
[C---:B------:R-:W-:Y:S01]  /*1900*/  SHF.L.U32 R5, R8.reuse, 0x1, RZ ;  /* 0x0000000108057819 */ /* 0x040fe200000006ff */
[----:B------:R-:W-:Y:S01]  /*1910*/  IMAD.HI R8, R8, 0x2, RZ ;  /* 0x0000000208087827 */ /* 0x000fe200078e02ff */
[----:B------:R-:W-:Y:S01]  /*1920*/  SHF.L.U32 R4, R3, 0x1, RZ ;  /* 0x0000000103047819 */ /* 0x000fe200000006ff */
[----:B------:R-:W-:Y:S01]  /*1930*/  CS2R R120, SRZ ;  /* 0x0000000000787805 */ /* 0x000fe2000001ff00 */
[----:B------:R-:W-:Y:S01]  /*1940*/  LOP3.LUT R15, R52, 0x7, RZ, 0xc0, !PT ;  /* 0x00000007340f7812 */ /* 0x000fe200078ec0ff */
[----:B------:R-:W-:Y:S01]  /*1950*/  IMAD R7, R40, 0x4, R6 ;  /* 0x0000000428077824 */ /* 0x000fe200078e0206 */
[----:B------:R-:W-:Y:S01]  /*1960*/  IADD3 R156, P0, P1, R5, c[0x0][0x170], R4 ;  /* 0x00005c00059c7a10 */ /* 0x000fe2000791e004 */
[C---:B------:R-:W-:Y:S01]  /*1970*/  IMAD.SHL.U32 R5, R52.reuse, 0x8, RZ ;  /* 0x0000000834057824 */ /* 0x040fe200078e00ff */
[----:B------:R-:W-:Y:S01]  /*1980*/  LOP3.LUT R4, R52, 0x60, RZ, 0xc0, !PT ;  /* 0x0000006034047812 */ /* 0x000fe200078ec0ff */
[----:B------:R-:W-:Y:S01]  /*1990*/  IMAD.IADD R12, R12, 0x1, R13 ;  /* 0x000000010c0c7824 */ /* 0x000fe200078e020d */
[----:B------:R-:W-:Y:S01]  /*19a0*/  LEA R9, R40, R7, 0x2 ;  /* 0x0000000728097211 */ /* 0x000fe200078e10ff */
[----:B------:R-:W-:Y:S01]  /*19b0*/  IMAD.SHL.U32 R16, R15, 0x40, RZ ;  /* 0x000000400f107824 */ /* 0x000fe200078e00ff */
[----:B------:R-:W-:Y:S01]  /*19c0*/  LOP3.LUT R13, R5, 0x30, RZ, 0xc0, !PT ;  /* 0x00000030050d7812 */ /* 0x000fe200078ec0ff */
[----:B------:R-:W-:Y:S01]  /*19d0*/  IMAD.HI R5, R3, 0x2, RZ ;  /* 0x0000000203057827 */ /* 0x000fe200078e02ff */
[----:B------:R-:W-:Y:S01]  /*19e0*/  SHF.L.U32 R14, R52, 0x1, RZ ;  /* 0x00000001340e7819 */ /* 0x000fe200000006ff */
[----:B------:R-:W-:Y:S01]  /*19f0*/  CS2R R122, SRZ ;  /* 0x00000000007a7805 */ /* 0x000fe2000001ff00 */
[----:B------:R-:W-:Y:S01]  /*1a00*/  SHF.R.U32.HI R3, RZ, 0x1, R4 ;  /* 0x00000001ff037819 */ /* 0x000fe20000011604 */
[----:B------:R-:W-:Y:S01]  /*1a10*/  IMAD R11, R40, 0x4, R9 ;  /* 0x00000004280b7824 */ /* 0x000fe200078e0209 */
[----:B------:R-:W-:Y:S01]  /*1a20*/  SHF.L.U32 R20, R52, 0x6, RZ ;  /* 0x0000000634147819 */ /* 0x000fe200000006ff */
[----:B------:R-:W-:Y:S01]  /*1a30*/  IMAD.MOV.U32 R132, RZ, RZ, -0x800000 ;  /* 0xff800000ff847424 */ /* 0x000fe200078e00ff */
[----:B------:R-:W-:Y:S01]  /*1a40*/  LOP3.LUT R34, R3, 0x30, R14, 0x78, !PT ;  /* 0x0000003003227812 */ /* 0x000fe200078e780e */
[----:B------:R-:W-:Y:S01]  /*1a50*/  CS2R R116, SRZ ;  /* 0x0000000000747805 */ /* 0x000fe2000001ff00 */
[----:B------:R-:W-:Y:S01]  /*1a60*/  LEA R17, R40, R11, 0x2 ;  /* 0x0000000b28117211 */ /* 0x000fe200078e10ff */
[----:B------:R-:W-:Y:S01]  /*1a70*/  CS2R R118, SRZ ;  /* 0x0000000000767805 */ /* 0x000fe2000001ff00 */
[----:B------:R-:W-:Y:S01]  /*1a80*/  LOP3.LUT R3, R16, R13, RZ, 0xfc, !PT ;  /* 0x0000000d10037212 */ /* 0x000fe200078efcff */
[----:B------:R-:W-:Y:S01]  /*1a90*/  CS2R R112, SRZ ;  /* 0x0000000000707805 */ /* 0x000fe2000001ff00 */
[----:B------:R-:W-:Y:S01]  /*1aa0*/  LEA R23, R4, R15, 0x3 ;  /* 0x0000000f04177211 */ /* 0x000fe200078e18ff */
[----:B------:R-:W-:Y:S01]  /*1ab0*/  IMAD R18, R40, 0x4, R17 ;  /* 0x0000000428127824 */ /* 0x000fe200078e0211 */
[----:B------:R-:W-:Y:S01]  /*1ac0*/  LOP3.LUT R20, R13, 0x3c0, R20, 0xf8, !PT ;  /* 0x000003c00d147812 */ /* 0x000fe200078ef814 */
[----:B------:R-:W-:Y:S01]  /*1ad0*/  CS2R R114, SRZ ;  /* 0x0000000000727805 */ /* 0x000fe2000001ff00 */
[--C-:B------:R-:W-:Y:S01]  /*1ae0*/  LOP3.LUT R35, R3, 0x10, R14.reuse, 0x78, !PT ;  /* 0x0000001003237812 */ /* 0x100fe200078e780e */
[----:B------:R-:W-:Y:S01]  /*1af0*/  IMAD R3, R38, c[0x0][0x1a0], RZ ;  /* 0x0000680026037a24 */ /* 0x000fe200078e02ff */
[----:B------:R-:W-:Y:S01]  /*1b00*/  LEA R19, R40, R18, 0x2 ;  /* 0x0000001228137211 */ /* 0x000fe200078e10ff */
[----:B------:R-:W-:Y:S01]  /*1b10*/  IMAD.SHL.U32 R23, R23, 0x10, RZ ;  /* 0x0000001017177824 */ /* 0x000fe200078e00ff */
[--C-:B------:R-:W-:Y:S01]  /*1b20*/  LOP3.LUT R13, R13, 0x30, R14.reuse, 0x78, !PT ;  /* 0x000000300d0d7812 */ /* 0x100fe200078e780e */
[----:B------:R-:W-:Y:S01]  /*1b30*/  CS2R R108, SRZ ;  /* 0x00000000006c7805 */ /* 0x000fe2000001ff00 */
[----:B------:R-:W-:Y:S01]  /*1b40*/  IADD3.X R38, R8, c[0x0][0x174], R5, P0, P1 ;  /* 0x00005d0008267a10 */ /* 0x000fe200007e2405 */
[----:B------:R-:W-:Y:S01]  /*1b50*/  IMAD R21, R40, 0x4, R19 ;  /* 0x0000000428157824 */ /* 0x000fe200078e0213 */
[----:B------:R-:W-:Y:S01]  /*1b60*/  LEA R37, R4, R13, 0x4 ;  /* 0x0000000d04257211 */ /* 0x000fe200078e20ff */
[----:B------:R-:W-:Y:S01]  /*1b70*/  IMAD R4, R39, c[0x0][0x1a8], RZ ;  /* 0x00006a0027047a24 */ /* 0x000fe200078e02ff */
[----:B------:R-:W-:Y:S01]  /*1b80*/  LEA R124, P0, R3, c[0x0][0x168], 0x1 ;  /* 0x00005a00037c7a11 */ /* 0x000fe200078008ff */
[----:B------:R-:W-:Y:S01]  /*1b90*/  IMAD R24, R40, 0x4, R21 ;  /* 0x0000000428187824 */ /* 0x000fe200078e0215 */
[----:B------:R-:W-:Y:S01]  /*1ba0*/  LOP3.LUT R13, R22, 0xc, RZ, 0xc0, !PT ;  /* 0x0000000c160d7812 */ /* 0x000fe200078ec0ff */
[----:B------:R-:W-:Y:S01]  /*1bb0*/  IMAD.MOV.U32 R5, RZ, RZ, c[0x0][0x1a8] ;  /* 0x00006a00ff057624 */ /* 0x000fe200078e00ff */
[----:B------:R-:W-:Y:S01]  /*1bc0*/  LOP3.LUT R36, R23, 0x30, R14, 0x78, !PT ;  /* 0x0000003017247812 */ /* 0x000fe200078e780e */
[----:B------:R-:W-:Y:S01]  /*1bd0*/  CS2R R110, SRZ ;  /* 0x00000000006e7805 */ /* 0x000fe2000001ff00 */
[C---:B------:R-:W-:Y:S01]  /*1be0*/  LEA R25, R40.reuse, R24, 0x2 ;  /* 0x0000001828197211 */ /* 0x040fe200078e10ff */
[----:B------:R-:W-:Y:S01]  /*1bf0*/  IMAD R5, R5, 0x80, R4 ;  /* 0x0000008005057824 */ /* 0x000fe200078e0204 */
[----:B------:R-:W-:Y:S01]  /*1c00*/  LEA.HI.X.SX32 R14, R3, c[0x0][0x16c], 0x1, P0 ;  /* 0x00005b00030e7a11 */ /* 0x000fe200000f0eff */
[----:B------:R-:W-:Y:S01]  /*1c10*/  IMAD R13, R41, 0x10, R13 ;  /* 0x00000010290d7824 */ /* 0x000fe200078e020d */
[----:B------:R-:W-:Y:S01]  /*1c20*/  LEA R26, R40, R25, 0x2 ;  /* 0x00000019281a7211 */ /* 0x000fe200078e10ff */
[----:B------:R-:W-:Y:S01]  /*1c30*/  IMAD.MOV.U32 R41, RZ, RZ, c[0x0][0x1a4] ;  /* 0x00006900ff297624 */ /* 0x000fe200078e00ff */
[-C--:B------:R-:W-:Y:S01]  /*1c40*/  LEA R22, P0, R4, R124.reuse, 0x1 ;  /* 0x0000007c04167211 */ /* 0x080fe200078008ff */
[----:B------:R-:W-:Y:S01]  /*1c50*/  IMAD.IADD R13, R34, 0x1, R13 ;  /* 0x00000001220d7824 */ /* 0x000fe200078e020d */
[----:B------:R-:W-:Y:S01]  /*1c60*/  LEA R124, P1, R5, R124, 0x1 ;  /* 0x0000007c057c7211 */ /* 0x000fe200078208ff */
[----:B------:R-:W-:Y:S01]  /*1c70*/  IMAD R27, R40, 0x4, R26 ;  /* 0x00000004281b7824 */ /* 0x000fe200078e021a */
[-C--:B------:R-:W-:Y:S01]  /*1c80*/  LEA.HI.X.SX32 R23, R4, R14.reuse, 0x1, P0 ;  /* 0x0000000e04177211 */ /* 0x080fe200000f0eff */
[----:B------:R-:W-:Y:S01]  /*1c90*/  IMAD R48, R41, 0x1c, RZ ;  /* 0x0000001c29307824 */ /* 0x000fe200078e02ff */
[----:B------:R-:W-:Y:S01]  /*1ca0*/  LOP3.LUT R34, R52, 0x10, RZ, 0xc0, !PT ;  /* 0x0000001034227812 */ /* 0x000fe200078ec0ff */
[----:B------:R-:W-:Y:S01]  /*1cb0*/  IMAD R28, R40, 0x4, R27 ;  /* 0x00000004281c7824 */ /* 0x000fe200078e021b */
[----:B------:R-:W-:Y:S01]  /*1cc0*/  LEA.HI.X.SX32 R125, R5, R14, 0x1, P1 ;  /* 0x0000000e057d7211 */ /* 0x000fe200008f0eff */
[----:B------:R-:W-:Y:S01]  /*1cd0*/  IMAD R14, R15, 0x200, R36 ;  /* 0x000002000f0e7824 */ /* 0x000fe200078e0224 */
[----:B------:R-:W-:Y:S01]  /*1ce0*/  IADD3 R15, R16, R37, RZ ;  /* 0x00000025100f7210 */ /* 0x000fe20007ffe0ff */
[----:B------:R-:W-:Y:S01]  /*1cf0*/  IMAD R16, R34, 0x20, R35 ;  /* 0x0000002022107824 */ /* 0x000fe200078e0223 */
[----:B------:R-:W-:Y:S01]  /*1d00*/  LEA R29, R40, R28, 0x2 ;  /* 0x0000001c281d7211 */ /* 0x000fe200078e10ff */
[C---:B------:R-:W-:Y:S01]  /*1d10*/  IMAD.WIDE R56, R41.reuse, 0x2, R22 ;  /* 0x0000000229387825 */ /* 0x040fe200078e0216 */
[-C--:B------:R-:W-:Y:S01]  /*1d20*/  LEA R46, P0, R10, R156.reuse, 0x1 ;  /* 0x0000009c0a2e7211 */ /* 0x080fe200078008ff */
[----:B------:R-:W-:Y:S01]  /*1d30*/  CS2R R104, SRZ ;  /* 0x0000000000687805 */ /* 0x000fe2000001ff00 */
[----:B------:R-:W-:Y:S01]  /*1d40*/  LEA R30, R40, R29, 0x2 ;  /* 0x0000001d281e7211 */ /* 0x000fe200078e10ff */
[C---:B------:R-:W-:Y:S01]  /*1d50*/  IMAD R49, R41.reuse, 0x1d, RZ ;  /* 0x0000001d29317824 */ /* 0x040fe200078e02ff */
[-C--:B------:R-:W-:Y:S01]  /*1d60*/  LEA R44, P1, R6, R156.reuse, 0x1 ;  /* 0x0000009c062c7211 */ /* 0x080fe200078208ff */
[----:B------:R-:W-:Y:S01]  /*1d70*/  IMAD R50, R41, 0x1e, RZ ;  /* 0x0000001e29327824 */ /* 0x000fe200078e02ff */
[----:B------:R-:W-:Y:S01]  /*1d80*/  LEA R42, P2, R7, R156, 0x1 ;  /* 0x0000009c072a7211 */ /* 0x000fe200078408ff */
[----:B------:R-:W-:Y:S01]  /*1d90*/  IMAD R31, R40, 0x4, R30 ;  /* 0x00000004281f7824 */ /* 0x000fe200078e021e */
[-C--:B------:R-:W-:Y:S01]  /*1da0*/  LEA.HI.X.SX32 R47, R10, R38.reuse, 0x1, P0 ;  /* 0x000000260a2f7211 */ /* 0x080fe200000f0eff */
[----:B------:R-:W-:Y:S01]  /*1db0*/  IMAD R51, R41, 0x1f, RZ ;  /* 0x0000001f29337824 */ /* 0x000fe200078e02ff */
[-C--:B------:R-:W-:Y:S01]  /*1dc0*/  LEA.HI.X.SX32 R45, R6, R38.reuse, 0x1, P1 ;  /* 0x00000026062d7211 */ /* 0x080fe200008f0eff */
[C---:B------:R-:W-:Y:S01]  /*1dd0*/  IMAD R32, R40.reuse, 0x4, R31 ;  /* 0x0000000428207824 */ /* 0x040fe200078e021f */
[----:B------:R-:W-:Y:S01]  /*1de0*/  LEA.HI.X.SX32 R43, R7, R38, 0x1, P2 ;  /* 0x00000026072b7211 */ /* 0x000fe200010f0eff */
[----:B------:R0:W-:Y:S01]  /*1df0*/  STL.64 [R1+0xb0], R46 ;  /* 0x0000b02e01007387 */ /* 0x0001e20000100a00 */
[C---:B------:R-:W-:Y:S01]  /*1e00*/  LEA R36, P2, R17.reuse, R156, 0x1 ;  /* 0x0000009c11247211 */ /* 0x040fe200078408ff */
[----:B------:R-:W-:Y:S01]  /*1e10*/  CS2R R106, SRZ ;  /* 0x00000000006a7805 */ /* 0x000fe2000001ff00 */
[C---:B------:R-:W-:Y:S01]  /*1e20*/  LEA R8, R40.reuse, R32, 0x2 ;  /* 0x0000002028087211 */ /* 0x040fe200078e10ff */
[----:B------:R1:W-:Y:S01]  /*1e30*/  STL.64 [R1+0xa8], R44 ;  /* 0x0000a82c01007387 */ /* 0x0003e20000100a00 */
[----:B------:R-:W-:Y:S01]  /*1e40*/  LEA.HI.X.SX32 R37, R17, R38, 0x1, P2 ;  /* 0x0000002611257211 */ /* 0x000fe200010f0eff */
[----:B------:R-:W-:Y:S01]  /*1e50*/  CS2R R100, SRZ ;  /* 0x0000000000647805 */ /* 0x000fe2000001ff00 */
[----:B------:R-:W-:Y:S01]  /*1e60*/  LEA R33, R40, R8, 0x2 ;  /* 0x0000000828217211 */ /* 0x000fe200078e10ff */
[----:B------:R2:W-:Y:S01]  /*1e70*/  STL.64 [R1+0xa0], R42 ;  /* 0x0000a02a01007387 */ /* 0x0005e20000100a00 */
[----:B------:R-:W-:Y:S01]  /*1e80*/  LOP3.LUT R20, R20, 0x10, R52, 0x78, !PT ;  /* 0x0000001014147812 */ /* 0x000fe200078e7834 */
[----:B------:R-:W-:Y:S01]  /*1e90*/  CS2R R102, SRZ ;  /* 0x0000000000667805 */ /* 0x000fe2000001ff00 */
[C---:B------:R-:W-:Y:S01]  /*1ea0*/  LEA R3, R40.reuse, R33, 0x2 ;  /* 0x0000002128037211 */ /* 0x040fe200078e10ff */
[C---:B0-----:R-:W-:Y:S01]  /*1eb0*/  IMAD R46, R41.reuse, 0x1a, RZ ;  /* 0x0000001a292e7824 */ /* 0x041fe200078e02ff */
[----:B------:R-:W-:Y:S01]  /*1ec0*/  MOV R133, 0xff800000 ;  /* 0xff80000000857802 */ /* 0x000fe20000000f00 */
[----:B------:R-:W-:Y:S01]  /*1ed0*/  IMAD R47, R41, 0x1b, RZ ;  /* 0x0000001b292f7824 */ /* 0x000fe200078e02ff */
[C---:B------:R-:W-:Y:S01]  /*1ee0*/  LEA R4, R40.reuse, R3, 0x2 ;  /* 0x0000000328047211 */ /* 0x040fe200078e10ff */
[----:B------:R-:W-:Y:S01]  /*1ef0*/  CS2R R96, SRZ ;  /* 0x0000000000607805 */ /* 0x000fe2000001ff00 */
[----:B-1----:R-:W-:Y:S01]  /*1f00*/  LEA R44, P0, R9, R156, 0x1 ;  /* 0x0000009c092c7211 */ /* 0x002fe200078008ff */
[----:B------:R-:W-:Y:S01]  /*1f10*/  CS2R R98, SRZ ;  /* 0x0000000000627805 */ /* 0x000fe2000001ff00 */
[C---:B------:R-:W-:Y:S01]  /*1f20*/  LEA R5, R40.reuse, R4, 0x2 ;  /* 0x0000000428057211 */ /* 0x040fe200078e10ff */
[----:B------:R-:W-:Y:S01]  /*1f30*/  CS2R R92, SRZ ;  /* 0x00000000005c7805 */ /* 0x000fe2000001ff00 */
[----:B--2---:R-:W-:Y:S01]  /*1f40*/  LEA R42, P1, R11, R156, 0x1 ;  /* 0x0000009c0b2a7211 */ /* 0x004fe200078208ff */
[----:B------:R-:W-:Y:S01]  /*1f50*/  CS2R R94, SRZ ;  /* 0x00000000005e7805 */ /* 0x000fe2000001ff00 */
[C---:B------:R-:W-:Y:S01]  /*1f60*/  LEA R34, R40.reuse, R5, 0x2 ;  /* 0x0000000528227211 */ /* 0x040fe200078e10ff */
[----:B------:R-:W-:Y:S01]  /*1f70*/  CS2R R88, SRZ ;  /* 0x0000000000587805 */ /* 0x000fe2000001ff00 */
[-C--:B------:R-:W-:Y:S01]  /*1f80*/  LEA.HI.X.SX32 R45, R9, R38.reuse, 0x1, P0 ;  /* 0x00000026092d7211 */ /* 0x080fe200000f0eff */
[----:B------:R-:W-:Y:S01]  /*1f90*/  CS2R R90, SRZ ;  /* 0x00000000005a7805 */ /* 0x000fe2000001ff00 */
[----:B------:R-:W-:Y:S01]  /*1fa0*/  LEA.HI.X.SX32 R43, R11, R38, 0x1, P1 ;  /* 0x000000260b2b7211 */ /* 0x000fe200008f0eff */
[C---:B------:R-:W-:Y:S01]  /*1fb0*/  IMAD R35, R40.reuse, 0x4, R34 ;  /* 0x0000000428237824 */ /* 0x040fe200078e0222 */
[----:B------:R-:W-:Y:S01]  /*1fc0*/  CS2R R84, SRZ ;  /* 0x0000000000547805 */ /* 0x000fe2000001ff00 */
[----:B------:R0:W-:Y:S01]  /*1fd0*/  STL.64 [R1+0x98], R44 ;  /* 0x0000982c01007387 */ /* 0x0001e20000100a00 */
[----:B------:R-:W-:Y:S01]  /*1fe0*/  CS2R R86, SRZ ;  /* 0x0000000000567805 */ /* 0x000fe2000001ff00 */
[----:B------:R-:W-:Y:S01]  /*1ff0*/  CS2R R80, SRZ ;  /* 0x0000000000507805 */ /* 0x000fe2000001ff00 */
[C---:B------:R-:W-:Y:S01]  /*2000*/  LEA R6, R40.reuse, R35, 0x2 ;  /* 0x0000002328067211 */ /* 0x040fe200078e10ff */
[----:B------:R1:W-:Y:S01]  /*2010*/  STL.64 [R1+0x90], R42 ;  /* 0x0000902a01007387 */ /* 0x0003e20000100a00 */
[----:B------:R-:W-:Y:S01]  /*2020*/  CS2R R82, SRZ ;  /* 0x0000000000527805 */ /* 0x000fe2000001ff00 */
[----:B------:R-:W-:Y:S01]  /*2030*/  CS2R R76, SRZ ;  /* 0x00000000004c7805 */ /* 0x000fe2000001ff00 */
[----:B------:R-:W-:Y:S01]  /*2040*/  CS2R R78, SRZ ;  /* 0x00000000004e7805 */ /* 0x000fe2000001ff00 */
[----:B------:R-:W-:Y:S01]  /*2050*/  IMAD R7, R40, 0x4, R6 ;  /* 0x0000000428077824 */ /* 0x000fe200078e0206 */
[----:B------:R2:W-:Y:S01]  /*2060*/  STL.64 [R1+0x88], R36 ;  /* 0x0000882401007387 */ /* 0x0005e20000100a00 */
[----:B------:R-:W-:Y:S01]  /*2070*/  CS2R R72, SRZ ;  /* 0x0000000000487805 */ /* 0x000fe2000001ff00 */
[----:B------:R-:W-:Y:S01]  /*2080*/  CS2R R74, SRZ ;  /* 0x00000000004a7805 */ /* 0x000fe2000001ff00 */
[-C--:B0-----:R-:W-:Y:S01]  /*2090*/  LEA R44, P0, R18, R156.reuse, 0x1 ;  /* 0x0000009c122c7211 */ /* 0x081fe200078008ff */
[----:B------:R-:W-:Y:S01]  /*20a0*/  CS2R R68, SRZ ;  /* 0x0000000000447805 */ /* 0x000fe2000001ff00 */
[----:B------:R-:W-:Y:S01]  /*20b0*/  LEA R9, R40, R7, 0x2 ;  /* 0x0000000728097211 */ /* 0x000fe200078e10ff */
[----:B------:R-:W-:Y:S01]  /*20c0*/  CS2R R70, SRZ ;  /* 0x0000000000467805 */ /* 0x000fe2000001ff00 */
[C---:B-1----:R-:W-:Y:S01]  /*20d0*/  LEA R42, P1, R19.reuse, R156, 0x1 ;  /* 0x0000009c132a7211 */ /* 0x042fe200078208ff */
[----:B------:R-:W-:Y:S01]  /*20e0*/  CS2R R64, SRZ ;  /* 0x0000000000407805 */ /* 0x000fe2000001ff00 */
[-C--:B------:R-:W-:Y:S01]  /*20f0*/  LEA.HI.X.SX32 R45, R18, R38.reuse, 0x1, P0 ;  /* 0x00000026122d7211 */ /* 0x080fe200000f0eff */
[C---:B------:R-:W-:Y:S01]  /*2100*/  IMAD R10, R40.reuse, 0x4, R9 ;  /* 0x00000004280a7824 */ /* 0x040fe200078e0209 */
[----:B------:R-:W-:Y:S01]  /*2110*/  LEA.HI.X.SX32 R43, R19, R38, 0x1, P1 ;  /* 0x00000026132b7211 */ /* 0x000fe200008f0eff */
[----:B------:R-:W-:Y:S01]  /*2120*/  CS2R R66, SRZ ;  /* 0x0000000000427805 */ /* 0x000fe2000001ff00 */
[C---:B--2---:R-:W-:Y:S01]  /*2130*/  LEA R36, P2, R21.reuse, R156, 0x1 ;  /* 0x0000009c15247211 */ /* 0x044fe200078408ff */
[----:B------:R0:W-:Y:S01]  /*2140*/  STL.64 [R1+0x80], R44 ;  /* 0x0000802c01007387 */ /* 0x0001e20000100a00 */
[----:B------:R-:W-:Y:S01]  /*2150*/  LEA R11, R40, R10, 0x2 ;  /* 0x0000000a280b7211 */ /* 0x000fe200078e10ff */
[----:B------:R-:W-:Y:S01]  /*2160*/  CS2R R60, SRZ ;  /* 0x00000000003c7805 */ /* 0x000fe2000001ff00 */
[----:B------:R-:W-:Y:S01]  /*2170*/  LEA.HI.X.SX32 R37, R21, R38, 0x1, P2 ;  /* 0x0000002615257211 */ /* 0x000fe200010f0eff */
[----:B------:R1:W-:Y:S01]  /*2180*/  STL.64 [R1+0x78], R42 ;  /* 0x0000782a01007387 */ /* 0x0003e20000100a00 */
[----:B------:R-:W-:Y:S01]  /*2190*/  LEA R18, P2, R26, R156, 0x1 ;  /* 0x0000009c1a127211 */ /* 0x000fe200078408ff */
[----:B------:R-:W-:Y:S01]  /*21a0*/  IMAD R17, R40, 0x4, R11 ;  /* 0x0000000428117824 */ /* 0x000fe200078e020b */
[----:B------:R-:W-:Y:S01]  /*21b0*/  CS2R R62, SRZ ;  /* 0x00000000003e7805 */ /* 0x000fe2000001ff00 */
[----:B------:R2:W-:Y:S01]  /*21c0*/  STL.64 [R1+0x70], R36 ;  /* 0x0000702401007387 */ /* 0x0005e20000100a00 */
[----:B------:R-:W-:-:S02]  /*21d0*/  LEA.HI.X.SX32 R19, R26, R38, 0x1, P2 ;  /* 0x000000261a137211 */ /* 0x000fc400010f0eff */
[----:B------:R-:W-:Y:S01]  /*21e0*/  LOP3.LUT R252, R16, 0x20, RZ, 0x3c, !PT ;  /* 0x0000002010fc7812 */ /* 0x000fe200078e3cff */
[C---:B0-----:R-:W-:Y:S02]  /*21f0*/  IMAD R44, R41.reuse, 0x18, RZ ;  /* 0x00000018292c7824 */ /* 0x041fe400078e02ff */
[----:B------:R0:W-:Y:S01]  /*2200*/  STL.64 [R1+0x58], R18 ;  /* 0x0000581201007387 */ /* 0x0001e20000100a00 */
[----:B------:R-:W-:Y:S01]  /*2210*/  IMAD R45, R41, 0x19, RZ ;  /* 0x00000019292d7824 */ /* 0x000fe200078e02ff */
[CC--:B-1----:R-:W-:Y:S02]  /*2220*/  LEA R42, P0, R24.reuse, R156.reuse, 0x1 ;  /* 0x0000009c182a7211 */ /* 0x0c2fe400078008ff */
[C---:B--2---:R-:W-:Y:S02]  /*2230*/  LEA R36, P1, R25.reuse, R156, 0x1 ;  /* 0x0000009c19247211 */ /* 0x044fe400078208ff */
[-C--:B------:R-:W-:Y:S02]  /*2240*/  LEA.HI.X.SX32 R43, R24, R38.reuse, 0x1, P0 ;  /* 0x00000026182b7211 */ /* 0x080fe400000f0eff */
[----:B------:R-:W-:-:S02]  /*2250*/  LEA.HI.X.SX32 R37, R25, R38, 0x1, P1 ;  /* 0x0000002619257211 */ /* 0x000fc400008f0eff */
[----:B0-----:R-:W-:Y:S01]  /*2260*/  LEA R18, R40, R17, 0x2 ;  /* 0x0000001128127211 */ /* 0x001fe200078e10ff */
[----:B------:R0:W-:Y:S01]  /*2270*/  STL.64 [R1+0x68], R42 ;  /* 0x0000682a01007387 */ /* 0x0001e20000100a00 */
[----:B------:R-:W-:-:S03]  /*2280*/  LEA R24, P2, R29, R156, 0x1 ;  /* 0x0000009c1d187211 */ /* 0x000fc600078408ff */
[----:B------:R1:W-:Y:S01]  /*2290*/  STL.64 [R1+0x60], R36 ;  /* 0x0000602401007387 */ /* 0x0003e20000100a00 */
[----:B------:R-:W-:Y:S01]  /*22a0*/  IMAD R19, R40, 0x4, R18 ;  /* 0x0000000428137824 */ /* 0x000fe200078e0212 */
[----:B------:R-:W-:Y:S02]  /*22b0*/  LEA.HI.X.SX32 R25, R29, R38, 0x1, P2 ;  /* 0x000000261d197211 */ /* 0x000fe400010f0eff */
[-C--:B------:R-:W-:Y:S02]  /*22c0*/  LEA R26, P2, R32, R156.reuse, 0x1 ;  /* 0x0000009c201a7211 */ /* 0x080fe400078408ff */
[----:B------:R-:W-:Y:S02]  /*22d0*/  LEA R21, R40, R19, 0x2 ;  /* 0x0000001328157211 */ /* 0x000fe400078e10ff */
[-C--:B0-----:R-:W-:Y:S02]  /*22e0*/  LEA R42, P0, R27, R156.reuse, 0x1 ;  /* 0x0000009c1b2a7211 */ /* 0x081fe400078008ff */
[----:B-1----:R-:W-:-:S02]  /*22f0*/  LEA R36, P1, R28, R156, 0x1 ;  /* 0x0000009c1c247211 */ /* 0x002fc400078208ff */
[-C--:B------:R-:W-:Y:S02]  /*2300*/  LEA.HI.X.SX32 R43, R27, R38.reuse, 0x1, P0 ;  /* 0x000000261b2b7211 */ /* 0x080fe400000f0eff */
[-C--:B------:R-:W-:Y:S02]  /*2310*/  LEA.HI.X.SX32 R37, R28, R38.reuse, 0x1, P1 ;  /* 0x000000261c257211 */ /* 0x080fe400008f0eff */
[----:B------:R-:W-:Y:S01]  /*2320*/  LEA.HI.X.SX32 R27, R32, R38, 0x1, P2 ;  /* 0x00000026201b7211 */ /* 0x000fe200010f0eff */
[----:B------:R0:W-:Y:S01]  /*2330*/  STL.64 [R1+0x50], R42 ;  /* 0x0000502a01007387 */ /* 0x0001e20000100a00 */
[----:B------:R-:W-:Y:S01]  /*2340*/  LEA R28, P2, R3, R156, 0x1 ;  /* 0x0000009c031c7211 */ /* 0x000fe200078408ff */
[----:B------:R-:W-:Y:S02]  /*2350*/  IMAD R32, R41, 0xf, RZ ;  /* 0x0000000f29207824 */ /* 0x000fe400078e02ff */
[----:B------:R1:W-:Y:S01]  /*2360*/  STL.64 [R1+0x48], R36 ;  /* 0x0000482401007387 */ /* 0x0003e20000100a00 */
[----:B------:R-:W-:-:S02]  /*2370*/  LEA.HI.X.SX32 R29, R3, R38, 0x1, P2 ;  /* 0x00000026031d7211 */ /* 0x000fc400010f0eff */
[C---:B------:R-:W-:Y:S01]  /*2380*/  LEA R250, P2, R34.reuse, R156, 0x1 ;  /* 0x0000009c22fa7211 */ /* 0x040fe200078408ff */
[----:B------:R2:W-:Y:S03]  /*2390*/  STL.64 [R1+0x40], R24 ;  /* 0x0000401801007387 */ /* 0x0005e60000100a00 */
[----:B------:R-:W-:Y:S01]  /*23a0*/  LEA.HI.X.SX32 R251, R34, R38, 0x1, P2 ;  /* 0x0000002622fb7211 */ /* 0x000fe200010f0eff */
[----:B------:R-:W-:Y:S01]  /*23b0*/  IMAD.SHL.U32 R34, R41, 0x10, RZ ;  /* 0x0000001029227824 */ /* 0x000fe200078e00ff */
[-C--:B0-----:R-:W-:Y:S02]  /*23c0*/  LEA R42, P0, R30, R156.reuse, 0x1 ;  /* 0x0000009c1e2a7211 */ /* 0x081fe400078008ff */
[-C--:B------:R-:W-:Y:S02]  /*23d0*/  LEA R238, P2, R7, R156.reuse, 0x1 ;  /* 0x0000009c07ee7211 */ /* 0x080fe400078408ff */
[----:B-1----:R-:W-:-:S02]  /*23e0*/  LEA R36, P1, R31, R156, 0x1 ;  /* 0x0000009c1f247211 */ /* 0x002fc400078208ff */
[-C--:B------:R-:W-:Y:S01]  /*23f0*/  LEA.HI.X.SX32 R43, R30, R38.reuse, 0x1, P0 ;  /* 0x000000261e2b7211 */ /* 0x080fe200000f0eff */
[C---:B--2---:R-:W-:Y:S01]  /*2400*/  IMAD R24, R40.reuse, 0x4, R21 ;  /* 0x0000000428187824 */ /* 0x044fe200078e0215 */
[----:B------:R-:W-:Y:S02]  /*2410*/  LEA.HI.X.SX32 R37, R31, R38, 0x1, P1 ;  /* 0x000000261f257211 */ /* 0x000fe400008f0eff */
[C---:B------:R-:W-:Y:S01]  /*2420*/  LEA R30, P1, R33.reuse, R156, 0x1 ;  /* 0x0000009c211e7211 */ /* 0x040fe200078208ff */
[----:B------:R0:W-:Y:S01]  /*2430*/  STL.64 [R1+0x38], R42 ;  /* 0x0000382a01007387 */ /* 0x0001e20000100a00 */
[----:B------:R-:W-:Y:S02]  /*2440*/  LEA R25, R40, R24, 0x2 ;  /* 0x0000001828197211 */ /* 0x000fe400078e10ff */
[-C--:B------:R-:W-:Y:S01]  /*2450*/  LEA.HI.X.SX32 R31, R33, R38.reuse, 0x1, P1 ;  /* 0x00000026211f7211 */ /* 0x080fe200008f0eff */
[----:B------:R1:W-:Y:S01]  /*2460*/  STL.64 [R1+0x30], R36 ;  /* 0x0000302401007387 */ /* 0x0003e20000100a00 */
[----:B------:R-:W-:Y:S01]  /*2470*/  LEA.HI.X.SX32 R239, R7, R38, 0x1, P2 ;  /* 0x0000002607ef7211 */ /* 0x000fe200010f0eff */
[----:B------:R-:W-:Y:S01]  /*2480*/  IMAD R33, R41, 0x3, RZ ;  /* 0x0000000329217824 */ /* 0x000fe200078e02ff */
[C---:B------:R-:W-:Y:S01]  /*2490*/  LEA R226, P2, R11.reuse, R156, 0x1 ;  /* 0x0000009c0be27211 */ /* 0x040fe200078408ff */
[----:B------:R2:W-:Y:S03]  /*24a0*/  STL.64 [R1+0x28], R26 ;  /* 0x0000281a01007387 */ /* 0x0005e60000100a00 */
[----:B------:R-:W-:Y:S01]  /*24b0*/  LEA.HI.X.SX32 R227, R11, R38, 0x1, P2 ;  /* 0x000000260be37211 */ /* 0x000fe200010f0eff */
[----:B0-----:R-:W-:Y:S01]  /*24c0*/  IMAD R42, R41, 0x16, RZ ;  /* 0x00000016292a7824 */ /* 0x001fe200078e02ff */
[-C--:B------:R-:W-:Y:S01]  /*24d0*/  LEA R214, P2, R19, R156.reuse, 0x1 ;  /* 0x0000009c13d67211 */ /* 0x080fe200078408ff */
[----:B------:R-:W-:Y:S01]  /*24e0*/  IMAD R43, R41, 0x17, RZ ;  /* 0x00000017292b7824 */ /* 0x000fe200078e02ff */
[----:B-1----:R-:W-:-:S02]  /*24f0*/  LEA R36, P0, R8, R156, 0x1 ;  /* 0x0000009c08247211 */ /* 0x002fc400078008ff */
[-C--:B------:R-:W-:Y:S01]  /*2500*/  LEA.HI.X.SX32 R215, R19, R38.reuse, 0x1, P2 ;  /* 0x0000002613d77211 */ /* 0x080fe200010f0eff */
[----:B--2---:R-:W-:Y:S01]  /*2510*/  IMAD R26, R40, 0x4, R25 ;  /* 0x00000004281a7824 */ /* 0x004fe200078e0219 */
[----:B------:R-:W-:Y:S01]  /*2520*/  LEA.HI.X.SX32 R37, R8, R38, 0x1, P0 ;  /* 0x0000002608257211 */ /* 0x000fe200000f0eff */
[----:B------:R-:W-:Y:S01]  /*2530*/  IMAD R27, R41, 0xb, RZ ;  /* 0x0000000b291b7824 */ /* 0x000fe200078e02ff */
[C---:B------:R-:W-:Y:S02]  /*2540*/  LEA R202, P2, R25.reuse, R156, 0x1 ;  /* 0x0000009c19ca7211 */ /* 0x040fe400078408ff */
[C---:B------:R-:W-:Y:S01]  /*2550*/  LEA R3, R40.reuse, R26, 0x2 ;  /* 0x0000001a28037211 */ /* 0x040fe200078e10ff */
[----:B------:R0:W-:Y:S01]  /*2560*/  STL.64 [R1+0x20], R36 ;  /* 0x0000202401007387 */ /* 0x0001e20000100a00 */
[----:B------:R-:W-:Y:S01]  /*2570*/  LEA.HI.X.SX32 R203, R25, R38, 0x1, P2 ;  /* 0x0000002619cb7211 */ /* 0x000fe200010f0eff */
[----:B------:R-:W-:Y:S02]  /*2580*/  IMAD R25, R41, 0x5, RZ ;  /* 0x0000000529197824 */ /* 0x000fe400078e02ff */
[----:B------:R1:W-:Y:S01]  /*2590*/  STL.64 [R1+0x18], R30 ;  /* 0x0000181e01007387 */ /* 0x0003e20000100a00 */
[----:B------:R-:W-:-:S03]  /*25a0*/  IMAD R8, R40, 0x4, R3 ;  /* 0x0000000428087824 */ /* 0x000fc600078e0203 */
[----:B------:R2:W-:Y:S02]  /*25b0*/  STL.64 [R1+0x10], R28 ;  /* 0x0000101c01007387 */ /* 0x0005e40000100a00 */
[C---:B------:R-:W-:Y:S02]  /*25c0*/  LEA R190, P2, R8.reuse, R156, 0x1 ;  /* 0x0000009c08be7211 */ /* 0x040fe400078408ff */
[C---:B0-----:R-:W-:Y:S01]  /*25d0*/  SHF.L.U32 R37, R41.reuse, 0x1, RZ ;  /* 0x0000000129257819 */ /* 0x041fe200000006ff */
[----:B------:R-:W-:Y:S01]  /*25e0*/  IMAD R36, R41, 0x12, RZ ;  /* 0x0000001229247824 */ /* 0x000fe200078e02ff */
[----:B------:R-:W-:Y:S02]  /*25f0*/  LEA.HI.X.SX32 R191, R8, R38, 0x1, P2 ;  /* 0x0000002608bf7211 */ /* 0x000fe400010f0eff */
[----:B-1----:R-:W-:-:S04]  /*2600*/  LEA R30, P0, R4, R156, 0x1 ;  /* 0x0000009c041e7211 */ /* 0x002fc800078008ff */
[----:B------:R-:W-:Y:S02]  /*2610*/  LEA.HI.X.SX32 R31, R4, R38, 0x1, P0 ;  /* 0x00000026041f7211 */ /* 0x000fe400000f0eff */
[C---:B--2---:R-:W-:Y:S02]  /*2620*/  LEA R28, P1, R5.reuse, R156, 0x1 ;  /* 0x0000009c051c7211 */ /* 0x044fe400078208ff */
[----:B------:R-:W-:Y:S01]  /*2630*/  LEA R4, R40, R8, 0x2 ;  /* 0x0000000828047211 */ /* 0x000fe200078e10ff */
[----:B------:R0:W-:Y:S01]  /*2640*/  STL.64 [R1+0x8], R30 ;  /* 0x0000081e01007387 */ /* 0x0001e20000100a00 */
[----:B------:R-:W-:Y:S02]  /*2650*/  LEA.HI.X.SX32 R29, R5, R38, 0x1, P1 ;  /* 0x00000026051d7211 */ /* 0x000fe400008f0eff */
[-C--:B------:R-:W-:Y:S01]  /*2660*/  LEA R242, P1, R6, R156.reuse, 0x1 ;  /* 0x0000009c06f27211 */ /* 0x080fe200078208ff */
[----:B------:R-:W-:Y:S01]  /*2670*/  IMAD R5, R40, 0x4, R4 ;  /* 0x0000000428057824 */ /* 0x000fe200078e0204 */
[----:B------:R-:W-:Y:S01]  /*2680*/  LEA R246, P0, R35, R156, 0x1 ;  /* 0x0000009c23f67211 */ /* 0x000fe200078008ff */
[----:B------:R1:W-:Y:S01]  /*2690*/  STL.64 [R1], R28 ;  /* 0x0000001c01007387 */ /* 0x0003e20000100a00 */
[----:B------:R-:W-:-:S02]  /*26a0*/  LEA.HI.X.SX32 R243, R6, R38, 0x1, P1 ;  /* 0x0000002606f37211 */ /* 0x000fc400008f0eff */
[C---:B------:R-:W-:Y:S01]  /*26b0*/  LEA R6, R40.reuse, R5, 0x2 ;  /* 0x0000000528067211 */ /* 0x040fe200078e10ff */
[----:B------:R2:W-:Y:S01]  /*26c0*/  STL.64 [R1+0x2a0], R56 ;  /* 0x0002a03801007387 */ /* 0x0005e20000100a00 */
[----:B------:R-:W-:Y:S01]  /*26d0*/  LEA.HI.X.SX32 R247, R35, R38, 0x1, P0 ;  /* 0x0000002623f77211 */ /* 0x000fe200000f0eff */
[----:B0-----:R-:W-:Y:S01]  /*26e0*/  IMAD R30, R41, 0xd, RZ ;  /* 0x0000000d291e7824 */ /* 0x001fe200078e02ff */
[-C--:B------:R-:W-:Y:S01]  /*26f0*/  LEA R234, P0, R9, R156.reuse, 0x1 ;  /* 0x0000009c09ea7211 */ /* 0x080fe200078008ff */
[----:B------:R-:W-:Y:S01]  /*2700*/  IMAD R7, R40, 0x4, R6 ;  /* 0x0000000428077824 */ /* 0x000fe200078e0206 */
[----:B------:R-:W-:Y:S01]  /*2710*/  LEA R230, P1, R10, R156, 0x1 ;  /* 0x0000009c0ae67211 */ /* 0x000fe200078208ff */
[----:B------:R-:W-:Y:S01]  /*2720*/  IMAD R31, R41, 0xe, RZ ;  /* 0x0000000e291f7824 */ /* 0x000fe200078e02ff */
[-C--:B------:R-:W-:Y:S01]  /*2730*/  LEA.HI.X.SX32 R235, R9, R38.reuse, 0x1, P0 ;  /* 0x0000002609eb7211 */ /* 0x080fe200000f0eff */
[C---:B-1----:R-:W-:Y:S01]  /*2740*/  IMAD.SHL.U32 R29, R41.reuse, 0x4, RZ ;  /* 0x00000004291d7824 */ /* 0x042fe200078e00ff */
[----:B------:R-:W-:Y:S01]  /*2750*/  LEA R9, R40, R7, 0x2 ;  /* 0x0000000728097211 */ /* 0x000fe200078e10ff */
[----:B------:R-:W-:Y:S01]  /*2760*/  IMAD R28, R41, 0xc, RZ ;  /* 0x0000000c291c7824 */ /* 0x000fe200078e02ff */
[----:B------:R-:W-:Y:S01]  /*2770*/  LEA.HI.X.SX32 R231, R10, R38, 0x1, P1 ;  /* 0x000000260ae77211 */ /* 0x000fe200008f0eff */
[----:B--2---:R-:W-:Y:S01]  /*2780*/  IMAD.WIDE R56, R37, 0x2, R124 ;  /* 0x0000000225387825 */ /* 0x004fe200078e027c */
[----:B------:R-:W-:-:S02]  /*2790*/  LEA R222, P0, R17, R156, 0x1 ;  /* 0x0000009c11de7211 */ /* 0x000fc400078008ff */
[----:B------:R-:W-:Y:S01]  /*27a0*/  LEA R218, P1, R18, R156, 0x1 ;  /* 0x0000009c12da7211 */ /* 0x000fe200078208ff */
[----:B------:R-:W-:Y:S01]  /*27b0*/  IMAD R10, R40, 0x4, R9 ;  /* 0x00000004280a7824 */ /* 0x000fe200078e0209 */
[-C--:B------:R-:W-:Y:S01]  /*27c0*/  LEA.HI.X.SX32 R223, R17, R38.reuse, 0x1, P0 ;  /* 0x0000002611df7211 */ /* 0x080fe200000f0eff */
[----:B------:R-:W-:Y:S01]  /*27d0*/  IMAD R35, R41, 0x11, RZ ;  /* 0x0000001129237824 */ /* 0x000fe200078e02ff */
[----:B------:R-:W-:Y:S02]  /*27e0*/  LEA.HI.X.SX32 R219, R18, R38, 0x1, P1 ;  /* 0x0000002612db7211 */ /* 0x000fe400008f0eff */
[----:B------:R-:W-:Y:S02]  /*27f0*/  LEA R11, R40, R10, 0x2 ;  /* 0x0000000a280b7211 */ /* 0x000fe400078e10ff */
[-C--:B------:R-:W-:Y:S02]  /*2800*/  LEA R206, P1, R24, R156.reuse, 0x1 ;  /* 0x0000009c18ce7211 */ /* 0x080fe400078208ff */
[----:B------:R-:W-:Y:S01]  /*2810*/  LEA R210, P0, R21, R156, 0x1 ;  /* 0x0000009c15d27211 */ /* 0x000fe200078008ff */
[----:B------:R-:W-:Y:S01]  /*2820*/  IMAD R17, R40, 0x4, R11 ;  /* 0x0000000428117824 */ /* 0x000fe200078e020b */
[----:B------:R-:W-:-:S02]  /*2830*/  LEA.HI.X.SX32 R207, R24, R38, 0x1, P1 ;  /* 0x0000002618cf7211 */ /* 0x000fc400008f0eff */
[----:B------:R-:W-:Y:S02]  /*2840*/  LEA R194, P1, R3, R156, 0x1 ;  /* 0x0000009c03c27211 */ /* 0x000fe400078208ff */
[C---:B------:R-:W-:Y:S02]  /*2850*/  LEA R18, R40.reuse, R17, 0x2 ;  /* 0x0000001128127211 */ /* 0x040fe400078e10ff */
[-C--:B------:R-:W-:Y:S01]  /*2860*/  LEA.HI.X.SX32 R211, R21, R38.reuse, 0x1, P0 ;  /* 0x0000002615d37211 */ /* 0x080fe200000f0eff */
[----:B------:R-:W-:Y:S01]  /*2870*/  IMAD.MOV.U32 R21, RZ, RZ, 0x3f800000 ;  /* 0x3f800000ff157424 */ /* 0x000fe200078e00ff */
[----:B------:R-:W-:Y:S01]  /*2880*/  LEA.HI.X.SX32 R195, R3, R38, 0x1, P1 ;  /* 0x0000002603c37211 */ /* 0x000fe200008f0eff */
[----:B------:R-:W-:Y:S01]  /*2890*/  IMAD R19, R40, 0x4, R18 ;  /* 0x0000000428137824 */ /* 0x000fe200078e0212 */
[-C--:B------:R-:W-:Y:S02]  /*28a0*/  LEA R198, P0, R26, R156.reuse, 0x1 ;  /* 0x0000009c1ac67211 */ /* 0x080fe400078008ff */
[----:B------:R-:W-:-:S02]  /*28b0*/  LEA R186, P1, R5, R156, 0x1 ;  /* 0x0000009c05ba7211 */ /* 0x000fc400078208ff */
[----:B------:R-:W-:Y:S02]  /*28c0*/  LEA R3, R40, R19, 0x2 ;  /* 0x0000001328037211 */ /* 0x000fe400078e10ff */
[----:B------:R-:W-:Y:S01]  /*28d0*/  LEA.HI.X.SX32 R199, R26, R38, 0x1, P0 ;  /* 0x000000261ac77211 */ /* 0x000fe200000f0eff */
[----:B------:R-:W-:Y:S01]  /*28e0*/  IMAD R26, R41, 0xa, RZ ;  /* 0x0000000a291a7824 */ /* 0x000fe200078e02ff */
[----:B------:R-:W-:Y:S01]  /*28f0*/  LEA R188, P0, R4, R156, 0x1 ;  /* 0x0000009c04bc7211 */ /* 0x000fe200078008ff */
[----:B------:R-:W-:Y:S01]  /*2900*/  IMAD R8, R40, 0x4, R3 ;  /* 0x0000000428087824 */ /* 0x000fe200078e0203 */
[-C--:B------:R-:W-:Y:S02]  /*2910*/  LEA.HI.X.SX32 R187, R5, R38.reuse, 0x1, P1 ;  /* 0x0000002605bb7211 */ /* 0x080fe400008f0eff */
[----:B------:R-:W-:Y:S02]  /*2920*/  LEA.HI.X.SX32 R189, R4, R38, 0x1, P0 ;  /* 0x0000002604bd7211 */ /* 0x000fe400000f0eff */
[----:B------:R-:W-:-:S02]  /*2930*/  LEA R4, R40, R8, 0x2 ;  /* 0x0000000828047211 */ /* 0x000fc400078e10ff */
[-C--:B------:R-:W-:Y:S02]  /*2940*/  LEA R184, P2, R6, R156.reuse, 0x1 ;  /* 0x0000009c06b87211 */ /* 0x080fe400078408ff */
[C---:B------:R-:W-:Y:S01]  /*2950*/  LEA R182, P0, R7.reuse, R156, 0x1 ;  /* 0x0000009c07b67211 */ /* 0x040fe200078008ff */
[----:B------:R-:W-:Y:S01]  /*2960*/  IMAD R5, R40, 0x4, R4 ;  /* 0x0000000428057824 */ /* 0x000fe200078e0204 */
[-C--:B------:R-:W-:Y:S02]  /*2970*/  LEA.HI.X.SX32 R185, R6, R38.reuse, 0x1, P2 ;  /* 0x0000002606b97211 */ /* 0x080fe400010f0eff */
[----:B------:R-:W-:Y:S02]  /*2980*/  LEA.HI.X.SX32 R183, R7, R38, 0x1, P0 ;  /* 0x0000002607b77211 */ /* 0x000fe400000f0eff */
[----:B------:R-:W-:Y:S02]  /*2990*/  LEA R6, R40, R5, 0x2 ;  /* 0x0000000528067211 */ /* 0x000fe400078e10ff */
[----:B------:R-:W-:-:S02]  /*29a0*/  LEA R180, P1, R9, R156, 0x1 ;  /* 0x0000009c09b47211 */ /* 0x000fc400078208ff */
[----:B------:R-:W-:Y:S01]  /*29b0*/  LEA R178, P2, R10, R156, 0x1 ;  /* 0x0000009c0ab27211 */ /* 0x000fe200078408ff */
[C---:B------:R-:W-:Y:S01]  /*29c0*/  IMAD R7, R40.reuse, 0x4, R6 ;  /* 0x0000000428077824 */ /* 0x040fe200078e0206 */
[----:B------:R-:W-:Y:S02]  /*29d0*/  LEA.HI.X.SX32 R181, R9, R38, 0x1, P1 ;  /* 0x0000002609b57211 */ /* 0x000fe400008f0eff */
[C---:B------:R-:W-:Y:S02]  /*29e0*/  LEA R174, P1, R17.reuse, R156, 0x1 ;  /* 0x0000009c11ae7211 */ /* 0x040fe400078208ff */
[----:B------:R-:W-:Y:S02]  /*29f0*/  LEA R9, R40, R7, 0x2 ;  /* 0x0000000728097211 */ /* 0x000fe400078e10ff */
[-C--:B------:R-:W-:Y:S02]  /*2a00*/  LEA.HI.X.SX32 R179, R10, R38.reuse, 0x1, P2 ;  /* 0x000000260ab37211 */ /* 0x080fe400010f0eff */
[----:B------:R-:W-:Y:S01]  /*2a10*/  LEA.HI.X.SX32 R175, R17, R38, 0x1, P1 ;  /* 0x0000002611af7211 */ /* 0x000fe200008f0eff */
[----:B------:R-:W-:Y:S01]  /*2a20*/  IMAD R10, R40, 0x4, R9 ;  /* 0x00000004280a7824 */ /* 0x000fe200078e0209 */
[----:B------:R-:W-:-:S02]  /*2a30*/  LEA R176, P0, R11, R156, 0x1 ;  /* 0x0000009c0bb07211 */ /* 0x000fc400078008ff */
[CC--:B------:R-:W-:Y:S02]  /*2a40*/  LEA R172, P2, R18.reuse, R156.reuse, 0x1 ;  /* 0x0000009c12ac7211 */ /* 0x0c0fe400078408ff */
[----:B------:R-:W-:Y:S02]  /*2a50*/  LEA R164, P1, R3, R156, 0x1 ;  /* 0x0000009c03a47211 */ /* 0x000fe400078208ff */
[-C--:B------:R-:W-:Y:S02]  /*2a60*/  LEA.HI.X.SX32 R177, R11, R38.reuse, 0x1, P0 ;  /* 0x000000260bb17211 */ /* 0x080fe400000f0eff */
[-C--:B------:R-:W-:Y:S02]  /*2a70*/  LEA.HI.X.SX32 R173, R18, R38.reuse, 0x1, P2 ;  /* 0x0000002612ad7211 */ /* 0x080fe400010f0eff */
[----:B------:R-:W-:Y:S02]  /*2a80*/  LEA.HI.X.SX32 R165, R3, R38, 0x1, P1 ;  /* 0x0000002603a57211 */ /* 0x000fe400008f0eff */
[----:B------:R-:W-:-:S02]  /*2a90*/  LEA R166, P0, R19, R156, 0x1 ;  /* 0x0000009c13a67211 */ /* 0x000fc400078008ff */
[----:B------:R-:W-:Y:S02]  /*2aa0*/  LEA R162, P2, R8, R156, 0x1 ;  /* 0x0000009c08a27211 */ /* 0x000fe400078408ff */
[----:B------:R-:W-:Y:S02]  /*2ab0*/  LEA R3, R40, R10, 0x2 ;  /* 0x0000000a28037211 */ /* 0x000fe400078e10ff */
[-C--:B------:R-:W-:Y:S02]  /*2ac0*/  LEA.HI.X.SX32 R167, R19, R38.reuse, 0x1, P0 ;  /* 0x0000002613a77211 */ /* 0x080fe400000f0eff */
[----:B------:R-:W-:Y:S01]  /*2ad0*/  LEA.HI.X.SX32 R163, R8, R38, 0x1, P2 ;  /* 0x0000002608a37211 */ /* 0x000fe200010f0eff */
[----:B------:R-:W-:Y:S01]  /*2ae0*/  IMAD R8, R40, 0x4, R3 ;  /* 0x0000000428087824 */ /* 0x000fe200078e0203 */
[-C--:B------:R-:W-:Y:S01]  /*2af0*/  LEA R160, P0, R4, R156.reuse, 0x1 ;  /* 0x0000009c04a07211 */ /* 0x080fe200078008ff */
[----:B------:R-:W-:Y:S01]  /*2b00*/  CS2R R18, SRZ ;  /* 0x0000000000127805 */ /* 0x000fe2000001ff00 */
[----:B------:R-:W-:-:S02]  /*2b10*/  LEA R126, P1, R5, R156, 0x1 ;  /* 0x0000009c057e7211 */ /* 0x000fc400078208ff */
[----:B------:R-:W-:Y:S02]  /*2b20*/  LEA.HI.X.SX32 R161, R4, R38, 0x1, P0 ;  /* 0x0000002604a17211 */ /* 0x000fe400000f0eff */
[C---:B------:R-:W-:Y:S02]  /*2b30*/  LEA R4, R40.reuse, R8, 0x2 ;  /* 0x0000000828047211 */ /* 0x040fe400078e10ff */
[----:B------:R-:W-:Y:S02]  /*2b40*/  LEA R130, P0, R7, R156, 0x1 ;  /* 0x0000009c07827211 */ /* 0x000fe400078008ff */
[-C--:B------:R-:W-:Y:S01]  /*2b50*/  LEA.HI.X.SX32 R127, R5, R38.reuse, 0x1, P1 ;  /* 0x00000026057f7211 */ /* 0x080fe200008f0eff */
[----:B------:R-:W-:Y:S01]  /*2b60*/  IMAD R5, R40, 0x4, R4 ;  /* 0x0000000428057824 */ /* 0x000fe200078e0204 */
[----:B------:R-:W-:Y:S02]  /*2b70*/  LEA.HI.X.SX32 R131, R7, R38, 0x1, P0 ;  /* 0x0000002607837211 */ /* 0x000fe400000f0eff */
[----:B------:R-:W-:-:S02]  /*2b80*/  LEA R144, P0, R3, R156, 0x1 ;  /* 0x0000009c03907211 */ /* 0x000fc400078008ff */
[----:B------:R-:W-:Y:S01]  /*2b90*/  SHF.L.U32 R17, R39, 0x1, RZ ;  /* 0x0000000127117819 */ /* 0x000fe200000006ff */
[----:B------:R-:W-:Y:S01]  /*2ba0*/  IMAD R39, R41, 0x14, RZ ;  /* 0x0000001429277824 */ /* 0x000fe200078e02ff */
[----:B------:R-:W-:Y:S02]  /*2bb0*/  LEA.HI.X.SX32 R145, R3, R38, 0x1, P0 ;  /* 0x0000002603917211 */ /* 0x000fe400000f0eff */
[----:B------:R-:W-:Y:S02]  /*2bc0*/  LEA R150, P0, R5, R156, 0x1 ;  /* 0x0000009c05967211 */ /* 0x000fe400078008ff */
[----:B------:R-:W-:Y:S02]  /*2bd0*/  LOP3.LUT R55, R17, 0x10, RZ, 0x3c, !PT ;  /* 0x0000001011377812 */ /* 0x000fe400078e3cff */
[----:B------:R-:W-:Y:S02]  /*2be0*/  LEA.HI.X.SX32 R151, R5, R38, 0x1, P0 ;  /* 0x0000002605977211 */ /* 0x000fe400000f0eff */
[----:B------:R-:W-:-:S02]  /*2bf0*/  LOP3.LUT R53, R17, 0x20, RZ, 0x3c, !PT ;  /* 0x0000002011357812 */ /* 0x000fc400078e3cff */
[C---:B------:R-:W-:Y:S02]  /*2c00*/  LOP3.LUT R54, R17.reuse, 0x30, RZ, 0x3c, !PT ;  /* 0x0000003011367812 */ /* 0x040fe400078e3cff */
[----:B------:R-:W-:Y:S02]  /*2c10*/  LOP3.LUT P0, RZ, R52, 0x3, RZ, 0xc0, !PT ;  /* 0x0000000334ff7812 */ /* 0x000fe4000780c0ff */
[C---:B------:R-:W-:Y:S02]  /*2c20*/  LOP3.LUT R55, R17.reuse, 0x40, RZ, 0x3c, !PT ;  /* 0x0000004011377812 */ /* 0x040fe400078e3cff */
[C---:B------:R-:W-:Y:S02]  /*2c30*/  LOP3.LUT R53, R17.reuse, 0x50, RZ, 0x3c, !PT ;  /* 0x0000005011357812 */ /* 0x040fe400078e3cff */
[C---:B------:R-:W-:Y:S02]  /*2c40*/  LOP3.LUT R54, R17.reuse, 0x60, RZ, 0x3c, !PT ;  /* 0x0000006011367812 */ /* 0x040fe400078e3cff */
[----:B------:R-:W-:Y:S01]  /*2c50*/  LOP3.LUT R53, R17, 0x70, RZ, 0x3c, !PT ;  /* 0x0000007011357812 */ /* 0x000fe200078e3cff */
[----:B------:R-:W-:Y:S01]  /*2c60*/  IMAD.WIDE R54, R41, 0x2, R124 ;  /* 0x0000000229367825 */ /* 0x000fe200078e027c */
[----:B------:R-:W-:-:S02]  /*2c70*/  LOP3.LUT R52, R20, 0x20, RZ, 0x3c, !PT ;  /* 0x0000002014347812 */ /* 0x000fc400078e3cff */
[CC--:B------:R-:W-:Y:S01]  /*2c80*/  LEA R128, P2, R6.reuse, R156.reuse, 0x1 ;  /* 0x0000009c06807211 */ /* 0x0c0fe200078408ff */
[--C-:B------:R-:W-:Y:S01]  /*2c90*/  IMAD.WIDE R52, R37, 0x2, R22.reuse ;  /* 0x0000000225347825 */ /* 0x100fe200078e0216 */
[C---:B------:R-:W-:Y:S01]  /*2ca0*/  LEA R140, P1, R9.reuse, R156, 0x1 ;  /* 0x0000009c098c7211 */ /* 0x040fe200078208ff */
[----:B------:R0:W-:Y:S01]  /*2cb0*/  STL.64 [R1+0x298], R54 ;  /* 0x0002983601007387 */ /* 0x0001e20000100a00 */
[----:B------:R-:W-:Y:S02]  /*2cc0*/  LEA.HI.X.SX32 R129, R6, R38, 0x1, P2 ;  /* 0x0000002606817211 */ /* 0x000fe400010f0eff */
[----:B------:R-:W-:Y:S01]  /*2cd0*/  LEA R142, P2, R10, R156, 0x1 ;  /* 0x0000009c0a8e7211 */ /* 0x000fe200078408ff */
[----:B------:R1:W-:Y:S01]  /*2ce0*/  STL.64 [R1+0x290], R52 ;  /* 0x0002903401007387 */ /* 0x0003e20000100a00 */
[----:B------:R-:W-:Y:S01]  /*2cf0*/  LEA.HI.X.SX32 R141, R9, R38, 0x1, P1 ;  /* 0x00000026098d7211 */ /* 0x000fe200008f0eff */
[----:B------:R-:W-:Y:S01]  /*2d00*/  IMAD.MOV.U32 R9, RZ, RZ, 0x3f800000 ;  /* 0x3f800000ff097424 */ /* 0x000fe200078e00ff */
[----:B------:R-:W-:Y:S01]  /*2d10*/  LEA R146, P1, R8, R156, 0x1 ;  /* 0x0000009c08927211 */ /* 0x000fe200078208ff */
[----:B------:R2:W-:Y:S01]  /*2d20*/  STL.64 [R1+0x288], R56 ;  /* 0x0002883801007387 */ /* 0x0005e20000100a00 */
[----:B------:R-:W-:Y:S01]  /*2d30*/  LEA R6, R40, R5, 0x2 ;  /* 0x0000000528067211 */ /* 0x000fe200078e10ff */
[----:B------:R-:W-:Y:S01]  /*2d40*/  IMAD R5, R41, 0x6, RZ ;  /* 0x0000000629057824 */ /* 0x000fe200078e02ff */
[----:B------:R-:W-:Y:S01]  /*2d50*/  LEA.HI.X.SX32 R143, R10, R38, 0x1, P2 ;  /* 0x000000260a8f7211 */ /* 0x000fe200010f0eff */
[----:B0-----:R-:W-:Y:S01]  /*2d60*/  IMAD.WIDE R54, R33, 0x2, R22 ;  /* 0x0000000221367825 */ /* 0x001fe200078e0216 */
[----:B------:R-:W-:-:S02]  /*2d70*/  LEA R148, P2, R4, R156, 0x1 ;  /* 0x0000009c04947211 */ /* 0x000fc400078408ff */
[----:B------:R-:W-:Y:S01]  /*2d80*/  LEA.HI.X.SX32 R147, R8, R38, 0x1, P1 ;  /* 0x0000002608937211 */ /* 0x000fe200008f0eff */
[----:B-1----:R-:W-:Y:S01]  /*2d90*/  IMAD.WIDE R52, R33, 0x2, R124 ;  /* 0x0000000221347825 */ /* 0x002fe200078e027c */
[----:B------:R0:W-:Y:S01]  /*2da0*/  STL.64 [R1+0x280], R54 ;  /* 0x0002803601007387 */ /* 0x0001e20000100a00 */
[----:B------:R-:W-:Y:S02]  /*2db0*/  LEA R152, P1, R6, R156, 0x1 ;  /* 0x0000009c06987211 */ /* 0x000fe400078208ff */
[----:B--2---:R-:W-:Y:S01]  /*2dc0*/  IMAD.WIDE R56, R29, 0x2, R22 ;  /* 0x000000021d387825 */ /* 0x004fe200078e0216 */
[----:B------:R1:W-:Y:S01]  /*2dd0*/  STL.64 [R1+0x278], R52 ;  /* 0x0002783401007387 */ /* 0x0003e20000100a00 */
[-C--:B------:R-:W-:Y:S02]  /*2de0*/  LEA.HI.X.SX32 R149, R4, R38.reuse, 0x1, P2 ;  /* 0x0000002604957211 */ /* 0x080fe400010f0eff */
[----:B------:R-:W-:Y:S01]  /*2df0*/  IMAD R7, R40, 0x4, R6 ;  /* 0x0000000428077824 */ /* 0x000fe200078e0206 */
[----:B------:R2:W-:Y:S01]  /*2e00*/  STL.64 [R1+0x270], R56 ;  /* 0x0002703801007387 */ /* 0x0005e20000100a00 */
[----:B------:R-:W-:Y:S01]  /*2e10*/  LEA.HI.X.SX32 R153, R6, R38, 0x1, P1 ;  /* 0x0000002606997211 */ /* 0x000fe200008f0eff */
[C---:B------:R-:W-:Y:S01]  /*2e20*/  IMAD R4, R41.reuse, 0x7, RZ ;  /* 0x0000000729047824 */ /* 0x040fe200078e02ff */
[----:B------:R-:W-:Y:S01]  /*2e30*/  SHF.L.U32 R6, R41, 0x3, RZ ;  /* 0x0000000329067819 */ /* 0x000fe200000006ff */
[----:B0-----:R-:W-:Y:S01]  /*2e40*/  IMAD.WIDE R54, R29, 0x2, R124 ;  /* 0x000000021d367825 */ /* 0x001fe200078e027c */
[----:B------:R-:W-:-:S02]  /*2e50*/  LEA R154, P2, R7, R156, 0x1 ;  /* 0x0000009c079a7211 */ /* 0x000fc400078408ff */
[----:B------:R-:W-:Y:S01]  /*2e60*/  LEA R3, R40, R7, 0x2 ;  /* 0x0000000728037211 */ /* 0x000fe200078e10ff */
[----:B-1----:R-:W-:Y:S01]  /*2e70*/  IMAD.WIDE R52, R25, 0x2, R22 ;  /* 0x0000000219347825 */ /* 0x002fe200078e0216 */
[----:B------:R0:W-:Y:S01]  /*2e80*/  STL.64 [R1+0x268], R54 ;  /* 0x0002683601007387 */ /* 0x0001e20000100a00 */
[----:B------:R-:W-:Y:S02]  /*2e90*/  LEA.HI.X.SX32 R155, R7, R38, 0x1, P2 ;  /* 0x00000026079b7211 */ /* 0x000fe400010f0eff */
[----:B--2---:R-:W-:Y:S01]  /*2ea0*/  IMAD.WIDE R56, R25, 0x2, R124 ;  /* 0x0000000219387825 */ /* 0x004fe200078e027c */
[----:B------:R1:W-:Y:S01]  /*2eb0*/  STL.64 [R1+0x260], R52 ;  /* 0x0002603401007387 */ /* 0x0003e20000100a00 */
[----:B------:R-:W-:Y:S02]  /*2ec0*/  LEA R156, P3, R3, R156, 0x1 ;  /* 0x0000009c039c7211 */ /* 0x000fe400078608ff */
[----:B------:R-:W-:Y:S01]  /*2ed0*/  IMAD R7, R41, 0x9, RZ ;  /* 0x0000000929077824 */ /* 0x000fe200078e02ff */
[----:B------:R2:W-:Y:S01]  /*2ee0*/  STL.64 [R1+0x258], R56 ;  /* 0x0002583801007387 */ /* 0x0005e20000100a00 */
[----:B------:R-:W-:Y:S01]  /*2ef0*/  LEA.HI.X.SX32 R157, R3, R38, 0x1, P3 ;  /* 0x00000026039d7211 */ /* 0x000fe200018f0eff */
[----:B------:R-:W-:Y:S01]  /*2f00*/  IMAD R38, R41, 0x13, RZ ;  /* 0x0000001329267824 */ /* 0x000fe200078e02ff */
[----:B------:R-:W-:Y:S01]  /*2f10*/  MOV R24, 0xff800000 ;  /* 0xff80000000187802 */ /* 0x000fe20000000f00 */
[----:B0-----:R-:W-:Y:S01]  /*2f20*/  IMAD.WIDE R54, R5, 0x2, R22 ;  /* 0x0000000205367825 */ /* 0x001fe200078e0216 */
[----:B------:R-:W-:-:S02]  /*2f30*/  MOV R8, RZ ;  /* 0x000000ff00087202 */ /* 0x000fc40000000f00 */
[----:B------:R-:W-:Y:S01]  /*2f40*/  MOV R11, 0x3f800000 ;  /* 0x3f800000000b7802 */ /* 0x000fe20000000f00 */
[----:B-1----:R-:W-:Y:S01]  /*2f50*/  IMAD.WIDE R52, R5, 0x2, R124 ;  /* 0x0000000205347825 */ /* 0x002fe200078e027c */
[----:B------:R0:W-:Y:S03]  /*2f60*/  STL.64 [R1+0x250], R54 ;  /* 0x0002503601007387 */ /* 0x0001e60000100a00 */
[----:B--2---:R-:W-:Y:S01]  /*2f70*/  IMAD.WIDE R56, R4, 0x2, R22 ;  /* 0x0000000204387825 */ /* 0x004fe200078e0216 */
[----:B------:R1:W-:Y:S03]  /*2f80*/  STL.64 [R1+0x248], R52 ;  /* 0x0002483401007387 */ /* 0x0003e60000100a00 */
[----:B------:R-:W-:Y:S01]  /*2f90*/  IMAD R40, R41, 0x15, RZ ;  /* 0x0000001529287824 */ /* 0x000fe200078e02ff */
[----:B------:R-:W-:Y:S01]  /*2fa0*/  STL.64 [R1+0x240], R56 ;  /* 0x0002403801007387 */ /* 0x000fe20000100a00 */
[----:B------:R-:W-:-:S02]  /*2fb0*/  IMAD.MOV.U32 R3, RZ, RZ, 0x3f800000 ;  /* 0x3f800000ff037424 */ /* 0x000fc400078e00ff */
[----:B------:R-:W-:Y:S02]  /*2fc0*/  IMAD.MOV.U32 R10, RZ, RZ, -0x800000 ;  /* 0xff800000ff0a7424 */ /* 0x000fe400078e00ff */
[----:B0-----:R-:W-:-:S04]  /*2fd0*/  IMAD.WIDE R54, R4, 0x2, R124 ;  /* 0x0000000204367825 */ /* 0x001fc800078e027c */
[C---:B-1----:R-:W-:Y:S01]  /*2fe0*/  IMAD.WIDE R52, R6.reuse, 0x2, R22 ;  /* 0x0000000206347825 */ /* 0x042fe200078e0216 */
[----:B------:R0:W-:Y:S03]  /*2ff0*/  STL.64 [R1+0x238], R54 ;  /* 0x0002383601007387 */ /* 0x0001e60000100a00 */
[----:B------:R-:W-:Y:S01]  /*3000*/  IMAD.WIDE R4, R6, 0x2, R124 ;  /* 0x0000000206047825 */ /* 0x000fe200078e027c */
[----:B------:R1:W-:Y:S04]  /*3010*/  STL.64 [R1+0x230], R52 ;  /* 0x0002303401007387 */ /* 0x0003e80000100a00 */
[----:B------:R2:W-:Y:S01]  /*3020*/  STL.64 [R1+0x228], R4 ;  /* 0x0002280401007387 */ /* 0x0005e20000100a00 */
[----:B0-----:R-:W-:-:S04]  /*3030*/  IMAD.WIDE R54, R7, 0x2, R22 ;  /* 0x0000000207367825 */ /* 0x001fc800078e0216 */
[----:B-1----:R-:W-:Y:S01]  /*3040*/  IMAD.WIDE R52, R7, 0x2, R124 ;  /* 0x0000000207347825 */ /* 0x002fe200078e027c */
[----:B------:R-:W-:Y:S03]  /*3050*/  STL.64 [R1+0x220], R54 ;  /* 0x0002203601007387 */ /* 0x000fe60000100a00 */
[C---:B--2---:R-:W-:Y:S01]  /*3060*/  IMAD.WIDE R4, R26.reuse, 0x2, R22 ;  /* 0x000000021a047825 */ /* 0x044fe200078e0216 */
        /* <DEDUP_REMOVED lines=14> */
[----:B------:R0:W-:Y:S03]  /*3150*/  STL.64 [R1+0x1e0], R4 ;  /* 0x0001e00401007387 */ /* 0x0001e60000100a00 */
[C---:B--2---:R-:W-:Y:S01]  /*3160*/  IMAD.WIDE R26, R31.reuse, 0x2, R22 ;  /* 0x000000021f1a7825 */ /* 0x044fe200078e0216 */
[----:B------:R1:W-:Y:S04]  /*3170*/  STL.64 [R1+0x1d8], R6 ;  /* 0x0001d80601007387 */ /* 0x0003e80000100a00 */
[----:B------:R2:W-:Y:S01]  /*3180*/  STL.64 [R1+0x1d0], R26 ;  /* 0x0001d01a01007387 */ /* 0x0005e20000100a00 */
[----:B0-----:R-:W-:-:S04]  /*3190*/  IMAD.WIDE R4, R31, 0x2, R124 ;  /* 0x000000021f047825 */ /* 0x001fc800078e027c */
[C---:B-1----:R-:W-:Y:S01]  /*31a0*/  IMAD.WIDE R6, R32.reuse, 0x2, R22 ;  /* 0x0000000220067825 */ /* 0x042fe200078e0216 */
[----:B------:R0:W-:Y:S03]  /*31b0*/  STL.64 [R1+0x1c8], R4 ;  /* 0x0001c80401007387 */ /* 0x0001e60000100a00 */
[----:B--2---:R-:W-:Y:S01]  /*31c0*/  IMAD.WIDE R26, R32, 0x2, R124 ;  /* 0x00000002201a7825 */ /* 0x004fe200078e027c */
        /* <DEDUP_REMOVED lines=61> */
[----:B------:R-:W-:Y:S01]  /*35a0*/  STL.64 [R1+0xc8], R26 ;  /* 0x0000c81a01007387 */ /* 0x000fe20000100a00 */
[----:B0-----:R-:W-:-:S04]  /*35b0*/  IMAD.WIDE R4, R51, 0x2, R22 ;  /* 0x0000000233047825 */ /* 0x001fc800078e0216 */
[----:B-1----:R-:W-:Y:S01]  /*35c0*/  IMAD.WIDE R6, R51, 0x2, R124 ;  /* 0x0000000233067825 */ /* 0x002fe200078e027c */
[----:B------:R0:W-:Y:S04]  /*35d0*/  STL.64 [R1+0xc0], R4 ;  /* 0x0000c00401007387 */ /* 0x0001e80000100a00 */
[----:B------:R1:W-:Y:S01]  /*35e0*/  STL.64 [R1+0xb8], R6 ;  /* 0x0000b80601007387 */ /* 0x0003e20000100a00 */
[----:B0-----:R-:W-:-:S03]  /*35f0*/  LOP3.LUT R4, R14, 0x40, RZ, 0x3c, !PT ;  /* 0x000000400e047812 */ /* 0x001fc600078e3cff */
.L_x_1:
[----:B------:R-:W2:Y:S04]  /*3600*/  LDL.64 R32, [R1+0x2a0] ;  /* 0x0002a00001207983 */ /* 0x000ea80000100a00 */
[----:B------:R-:W3:Y:S04]  /*3610*/  LDL.64 R28, [R1+0x290] ;  /* 0x00029000011c7983 */ /* 0x000ee80000100a00 */
[----:B------:R-:W4:Y:S04]  /*3620*/  LDL.64 R48, [R1+0x278] ;  /* 0x0002780001307983 */ /* 0x000f280000100a00 */
[----:B------:R-:W5:Y:S04]  /*3630*/  LDL.64 R44, [R1+0x268] ;  /* 0x00026800012c7983 */ /* 0x000f680000100a00 */
        /* <DEDUP_REMOVED lines=14> */
[----:B------:R-:W5:Y:S01]  /*3720*/  LDL.64 R196, [R1+0x1e8] ;  /* 0x0001e80001c47983 */ /* 0x000f620000100a00 */
[----:B------:R-:W-:-:S03]  /*3730*/  IMAD.WIDE R4, R19, 0x2, R22 ;  /* 0x0000000213047825 */ /* 0x000fc600078e0216 */
[----:B------:R-:W5:Y:S01]  /*3740*/  LDL.64 R208, [R1+0x1f8] ;  /* 0x0001f80001d07983 */ /* 0x000f620000100a00 */
[----:B-1----:R-:W-:-:S03]  /*3750*/  IMAD.WIDE R6, R19, 0x2, R124 ;  /* 0x0000000213067825 */ /* 0x002fc600078e027c */
[----:B------:R-:W5:Y:S04]  /*3760*/  LDL.64 R192, [R1+0x1e0] ;  /* 0x0001e00001c07983 */ /* 0x000f680000100a00 */
[----:B------:R0:W5:Y:S04]  /*3770*/  LDG.E.U16 R4, [R4.64] ;  /* 0x0000000404047981 */ /* 0x000168000c1e1500 */
[----:B------:R-:W5:Y:S04]  /*3780*/  LDL.64 R170, [R1+0x1d0] ;  /* 0x0001d00001aa7983 */ /* 0x000f680000100a00 */
[----:B------:R-:W5:Y:S04]  /*3790*/  LDL.64 R204, [R1+0x1c0] ;  /* 0x0001c00001cc7983 */ /* 0x000f680000100a00 */
[----:B0-----:R0:W5:Y:S04]  /*37a0*/  LDG.E.U16 R5, [R6.64] ;  /* 0x0000000406057981 */ /* 0x001168000c1e1500 */
        /* <DEDUP_REMOVED lines=10> */
[----:B--2---:R-:W-:-:S04]  /*3850*/  IMAD.WIDE R32, R19, 0x2, R32 ;  /* 0x0000000213207825 */ /* 0x004fc800078e0220 */
[C---:B---3--:R-:W-:Y:S01]  /*3860*/  IMAD.WIDE R28, R19.reuse, 0x2, R28 ;  /* 0x00000002131c7825 */ /* 0x048fe200078e021c */
[----:B------:R4:W2:Y:S04]  /*3870*/  LDG.E.U16 R51, [R32.64] ;  /* 0x0000000420337981 */ /* 0x0008a8000c1e1500 */
[----:B------:R5:W3:Y:S01]  /*3880*/  LDG.E.U16 R47, [R28.64] ;  /* 0x000000041c2f7981 */ /* 0x000ae2000c1e1500 */
[----:B----4-:R-:W-:-:S03]  /*3890*/  IMAD.WIDE R32, R19, 0x2, R48 ;  /* 0x0000000213207825 */ /* 0x010fc600078e0230 */
[----:B------:R-:W4:Y:S01]  /*38a0*/  LDL.64 R48, [R1+0x210] ;  /* 0x0002100001307983 */ /* 0x000f220000100a00 */
[----:B-----5:R-:W-:-:S03]  /*38b0*/  IMAD.WIDE R28, R19, 0x2, R44 ;  /* 0x00000002131c7825 */ /* 0x020fc600078e022c */
[----:B------:R-:W5:Y:S01]  /*38c0*/  LDL.64 R44, [R1+0x208] ;  /* 0x00020800012c7983 */ /* 0x000f620000100a00 */
[----:B------:R-:W-:-:S04]  /*38d0*/  IMAD.WIDE R30, R19, 0x2, R30 ;  /* 0x00000002131e7825 */ /* 0x000fc800078e021e */
[C---:B------:R-:W-:Y:S01]  /*38e0*/  IMAD.WIDE R26, R19.reuse, 0x2, R26 ;  /* 0x00000002131a7825 */ /* 0x040fe200078e021a */
[----:B------:R1:W2:Y:S04]  /*38f0*/  LDG.E.U16 R50, [R30.64] ;  /* 0x000000041e327981 */ /* 0x0002a8000c1e1500 */
[----:B------:R0:W2:Y:S01]  /*3900*/  LDG.E.U16 R46, [R26.64] ;  /* 0x000000041a2e7981 */ /* 0x0000a2000c1e1500 */
[----:B-1----:R-:W-:-:S03]  /*3910*/  IMAD.WIDE R30, R19, 0x2, R36 ;  /* 0x00000002131e7825 */ /* 0x002fc600078e0224 */
[----:B------:R-:W2:Y:S01]  /*3920*/  LDL.64 R36, [R1+0x220] ;  /* 0x0002200001247983 */ /* 0x000ea20000100a00 */
[----:B0-----:R-:W-:-:S03]  /*3930*/  IMAD.WIDE R26, R19, 0x2, R38 ;  /* 0x00000002131a7825 */ /* 0x001fc600078e0226 */
[----:B------:R0:W3:Y:S01]  /*3940*/  LDG.E.U16 R38, [R28.64] ;  /* 0x000000041c267981 */ /* 0x0000e2000c1e1500 */
[----:B------:R-:W-:-:S03]  /*3950*/  IMAD.WIDE R6, R19, 0x2, R42 ;  /* 0x0000000213067825 */ /* 0x000fc600078e022a */
[----:B------:R1:W3:Y:S04]  /*3960*/  LDG.E.U16 R39, [R30.64] ;  /* 0x000000041e277981 */ /* 0x0002e8000c1e1500 */
[----:B------:R1:W3:Y:S01]  /*3970*/  LDG.E.U16 R42, [R32.64] ;  /* 0x00000004202a7981 */ /* 0x0002e2000c1e1500 */
[----:B0-----:R-:W-:-:S03]  /*3980*/  IMAD.WIDE R28, R19, 0x2, R40 ;  /* 0x00000002131c7825 */ /* 0x001fc600078e0228 */
[----:B------:R-:W3:Y:S01]  /*3990*/  LDL.64 R40, [R1+0x200] ;  /* 0x0002000001287983 */ /* 0x000ee20000100a00 */
[----:B-1----:R-:W-:-:S03]  /*39a0*/  IMAD.WIDE R30, R19, 0x2, R136 ;  /* 0x00000002131e7825 */ /* 0x002fc600078e0288 */
[----:B------:R0:W3:Y:S01]  /*39b0*/  LDG.E.U16 R43, [R6.64] ;  /* 0x00000004062b7981 */ /* 0x0000e2000c1e1500 */
[----:B------:R-:W-:-:S03]  /*39c0*/  IMAD.WIDE R32, R19, 0x2, R134 ;  /* 0x0000000213207825 */ /* 0x000fc600078e0286 */
[----:B------:R1:W3:Y:S01]  /*39d0*/  LDG.E.U16 R31, [R30.64] ;  /* 0x000000041e1f7981 */ /* 0x0002e2000c1e1500 */
[----:B------:R-:W-:-:S03]  /*39e0*/  IMAD.WIDE R136, R19, 0x2, R54 ;  /* 0x0000000213887825 */ /* 0x000fc600078e0236 */
[----:B------:R-:W3:Y:S01]  /*39f0*/  LDL.64 R54, [R1+0x1c8] ;  /* 0x0001c80001367983 */ /* 0x000ee20000100a00 */
[----:B0-----:R-:W-:-:S03]  /*3a00*/  IMAD.WIDE R6, R19, 0x2, R34 ;  /* 0x0000000213067825 */ /* 0x001fc600078e0222 */
[----:B------:R0:W3:Y:S04]  /*3a10*/  LDG.E.U16 R35, [R26.64] ;  /* 0x000000041a237981 */ /* 0x0000e8000c1e1500 */
[----:B-1----:R1:W3:Y:S04]  /*3a20*/  LDG.E.U16 R30, [R32.64] ;  /* 0x00000004201e7981 */ /* 0x0022e8000c1e1500 */
[----:B------:R0:W3:Y:S04]  /*3a30*/  LDG.E.U16 R34, [R6.64] ;  /* 0x0000000406227981 */ /* 0x0000e8000c1e1500 */
[----:B------:R4:W3:Y:S01]  /*3a40*/  LDG.E.U16 R25, [R28.64] ;  /* 0x000000041c197981 */ /* 0x0008e2000c1e1500 */
[----:B-1----:R-:W-:-:S03]  /*3a50*/  IMAD.WIDE R32, R19, 0x2, R52 ;  /* 0x0000000213207825 */ /* 0x002fc600078e0234 */
[----:B------:R-:W3:Y:S01]  /*3a60*/  LDL.64 R52, [R1+0x1b8] ;  /* 0x0001b80001347983 */ /* 0x000ee20000100a00 */
[----:B0-----:R-:W-:-:S03]  /*3a70*/  IMAD.WIDE R26, R19, 0x2, R58 ;  /* 0x00000002131a7825 */ /* 0x001fc600078e023a */
[----:B------:R-:W3:Y:S01]  /*3a80*/  LDL.64 R58, [R1+0x198] ;  /* 0x00019800013a7983 */ /* 0x000ee20000100a00 */
[----:B------:R-:W-:-:S03]  /*3a90*/  IMAD.WIDE R6, R19, 0x2, R56 ;  /* 0x0000000213067825 */ /* 0x000fc600078e0238 */
[----:B------:R-:W3:Y:S04]  /*3aa0*/  LDL.64 R56, [R1+0x1d8] ;  /* 0x0001d80001387983 */ /* 0x000ee80000100a00 */
[----:B------:R0:W3:Y:S04]  /*3ab0*/  LDG.E.U16 R26, [R26.64] ;  /* 0x000000041a1a7981 */ /* 0x0000e8000c1e1500 */
[----:B------:R-:W3:Y:S04]  /*3ac0*/  LDL.64 R134, [R1+0x190] ;  /* 0x0001900001867983 */ /* 0x000ee80000100a00 */
[----:B------:R1:W3:Y:S04]  /*3ad0*/  LDG.E.U16 R136, [R136.64] ;  /* 0x0000000488887981 */ /* 0x0002e8000c1e1500 */
[----:B0-----:R5:W3:Y:S01]  /*3ae0*/  LDG.E.U16 R27, [R6.64] ;  /* 0x00000004061b7981 */ /* 0x001ae2000c1e1500 */
[----:B----4-:R-:W-:-:S03]  /*3af0*/  IMAD.WIDE R28, R19, 0x2, R48 ;  /* 0x00000002131c7825 */ /* 0x010fc600078e0230 */
[----:B------:R0:W4:Y:S01]  /*3b00*/  LDG.E.U16 R48, [R32.64] ;  /* 0x0000000420307981 */ /* 0x000122000c1e1500 */
[----:B-----5:R-:W-:-:S03]  /*3b10*/  IMAD.WIDE R6, R19, 0x2, R44 ;  /* 0x0000000213067825 */ /* 0x020fc600078e022c */
[----:B------:R5:W4:Y:S04]  /*3b20*/  LDG.E.U16 R45, [R28.64] ;  /* 0x000000041c2d7981 */ /* 0x000b28000c1e1500 */
[----:B------:R1:W4:Y:S01]  /*3b30*/  LDG.E.U16 R44, [R6.64] ;  /* 0x00000004062c7981 */ /* 0x000322000c1e1500 */
[----:B0-----:R-:W-:-:S03]  /*3b40*/  IMAD.WIDE R32, R19, 0x2, R200 ;  /* 0x0000000213207825 */ /* 0x001fc600078e02c8 */
[----:B------:R-:W4:Y:S01]  /*3b50*/  LDL.64 R200, [R1+0x188] ;  /* 0x0001880001c87983 */ /* 0x000f220000100a00 */
[----:B-----5:R-:W-:-:S03]  /*3b60*/  IMAD.WIDE R28, R19, 0x2, R196 ;  /* 0x00000002131c7825 */ /* 0x020fc600078e02c4 */
[----:B------:R-:W5:Y:S01]  /*3b70*/  LDL.64 R196, [R1+0x180] ;  /* 0x0001800001c47983 */ /* 0x000f620000100a00 */
[----:B--2---:R-:W-:-:S05]  /*3b80*/  IMAD.WIDE R36, R19, 0x2, R36 ;  /* 0x0000000213247825 */ /* 0x004fca00078e0224 */
[----:B------:R0:W2:Y:S01]  /*3b90*/  LDG.E.U16 R49, [R36.64] ;  /* 0x0000000424317981 */ /* 0x0000a2000c1e1500 */
[----:B-1----:R-:W-:-:S03]  /*3ba0*/  IMAD.WIDE R6, R19, 0x2, R192 ;  /* 0x0000000213067825 */ /* 0x002fc600078e02c0 */
[----:B------:R-:W2:Y:S01]  /*3bb0*/  LDL.64 R192, [R1+0x178] ;  /* 0x0001780001c07983 */ /* 0x000ea20000100a00 */
[----:B---3--:R-:W-:-:S04]  /*3bc0*/  IMAD.WIDE R40, R19, 0x2, R40 ;  /* 0x0000000213287825 */ /* 0x008fc800078e0228 */
[C---:B0-----:R-:W-:Y:S02]  /*3bd0*/  IMAD.WIDE R36, R19.reuse, 0x2, R208 ;  /* 0x0000000213247825 */ /* 0x041fe400078e02d0 */
[----:B------:R0:W3:Y:S04]  /*3be0*/  LDG.E.U16 R41, [R40.64] ;  /* 0x0000000428297981 */ /* 0x0000e8000c1e1500 */
[----:B------:R-:W3:Y:S04]  /*3bf0*/  LDL.64 R208, [R1+0x120] ;  /* 0x0001200001d07983 */ /* 0x000ee80000100a00 */
[----:B0-----:R0:W3:Y:S04]  /*3c00*/  LDG.E.U16 R40, [R36.64] ;  /* 0x0000000424287981 */ /* 0x0010e8000c1e1500 */
[----:B0-----:R0:W3:Y:S04]  /*3c10*/  LDG.E.U16 R36, [R28.64] ;  /* 0x000000041c247981 */ /* 0x0010e8000c1e1500 */
[----:B------:R1:W3:Y:S01]  /*3c20*/  LDG.E.U16 R37, [R32.64] ;  /* 0x0000000420257981 */ /* 0x0002e2000c1e1500 */
[----:B0-----:R-:W-:-:S03]  /*3c30*/  IMAD.WIDE R28, R19, 0x2, R170 ;  /* 0x00000002131c7825 */ /* 0x001fc600078e02aa */
[----:B------:R-:W3:Y:S04]  /*3c40*/  LDL.64 R170, [R1+0x170] ;  /* 0x0001700001aa7983 */ /* 0x000ee80000100a00 */
[----:B-1----:R0:W3:Y:S01]  /*3c50*/  LDG.E.U16 R33, [R6.64] ;  /* 0x0000000406217981 */ /* 0x0020e2000c1e1500 */
[----:B------:R-:W-:-:S03]  /*3c60*/  IMAD.WIDE R52, R19, 0x2, R52 ;  /* 0x0000000213347825 */ /* 0x000fc600078e0234 */
[----:B------:R1:W3:Y:S01]  /*3c70*/  LDG.E.U16 R29, [R28.64] ;  /* 0x000000041c1d7981 */ /* 0x0002e2000c1e1500 */
[----:B0-----:R-:W-:-:S03]  /*3c80*/  IMAD.WIDE R6, R19, 0x2, R204 ;  /* 0x0000000213067825 */ /* 0x001fc600078e02cc */
[----:B------:R-:W3:Y:S01]  /*3c90*/  LDL.64 R204, [R1+0x118] ;  /* 0x0001180001cc7983 */ /* 0x000ee20000100a00 */
[----:B------:R-:W-:-:S03]  /*3ca0*/  IMAD.WIDE R54, R19, 0x2, R54 ;  /* 0x0000000213367825 */ /* 0x000fc600078e0236 */
[----:B------:R0:W3:Y:S01]  /*3cb0*/  LDG.E.U16 R7, [R6.64] ;  /* 0x0000000406077981 */ /* 0x0000e2000c1e1500 */
[----:B------:R-:W-:-:S03]  /*3cc0*/  IMAD.WIDE R56, R19, 0x2, R56 ;  /* 0x0000000213387825 */ /* 0x000fc600078e0238 */
[----:B-1----:R1:W3:Y:S04]  /*3cd0*/  LDG.E.U16 R28, [R54.64] ;  /* 0x00000004361c7981 */ /* 0x0022e8000c1e1500 */
[----:B------:R1:W3:Y:S04]  /*3ce0*/  LDG.E.U16 R32, [R56.64] ;  /* 0x0000000438207981 */ /* 0x0002e8000c1e1500 */
[----:B0-----:R0:W3:Y:S01]  /*3cf0*/  LDG.E.U16 R6, [R52.64] ;  /* 0x0000000434067981 */ /* 0x0010e2000c1e1500 */
[----:B-1----:R-:W-:-:S04]  /*3d00*/  IMAD.WIDE R54, R19, 0x2, R158 ;  /* 0x0000000213367825 */ /* 0x002fc800078e029e */
[C---:B0-----:R-:W-:Y:S02]  /*3d10*/  IMAD.WIDE R52, R19.reuse, 0x2, R168 ;  /* 0x0000000213347825 */ /* 0x041fe400078e02a8 */
[----:B------:R-:W3:Y:S04]  /*3d20*/  LDL.64 R168, [R1+0x168] ;  /* 0x0001680001a87983 */ /* 0x000ee80000100a00 */
[----:B------:R4:W3:Y:S01]  /*3d30*/  LDG.E.U16 R137, [R52.64] ;  /* 0x0000000434897981 */ /* 0x0008e2000c1e1500 */
[----:B------:R-:W-:-:S03]  /*3d40*/  IMAD.WIDE R56, R19, 0x2, R138 ;  /* 0x0000000213387825 */ /* 0x000fc600078e028a */
[----:B------:R5:W3:Y:S01]  /*3d50*/  LDG.E.U16 R138, [R54.64] ;  /* 0x00000004368a7981 */ /* 0x000ae2000c1e1500 */
[----:B------:R-:W-:-:S03]  /*3d60*/  IMAD.WIDE R58, R19, 0x2, R58 ;  /* 0x00000002133a7825 */ /* 0x000fc600078e023a */
[----:B------:R2:W3:Y:S04]  /*3d70*/  LDG.E.U16 R139, [R56.64] ;  /* 0x00000004388b7981 */ /* 0x0004e8000c1e1500 */
[----:B------:R3:W3:Y:S01]  /*3d80*/  LDG.E.U16 R158, [R58.64] ;  /* 0x000000043a9e7981 */ /* 0x0006e2000c1e1500 */
[----:B----4-:R-:W-:-:S03]  /*3d90*/  IMAD.WIDE R52, R19, 0x2, R200 ;  /* 0x0000000213347825 */ /* 0x010fc600078e02c8 */
[----:B------:R-:W4:Y:S01]  /*3da0*/  LDL.64 R200, [R1+0x148] ;  /* 0x0001480001c87983 */ /* 0x000f220000100a00 */
[----:B-----5:R-:W-:-:S03]  /*3db0*/  IMAD.WIDE R54, R19, 0x2, R196 ;  /* 0x0000000213367825 */ /* 0x020fc600078e02c4 */
[----:B------:R-:W5:Y:S01]  /*3dc0*/  LDL.64 R196, [R1+0x140] ;  /* 0x0001400001c47983 */ /* 0x000f620000100a00 */
[----:B--2---:R-:W-:-:S04]  /*3dd0*/  IMAD.WIDE R56, R19, 0x2, R192 ;  /* 0x0000000213387825 */ /* 0x004fc800078e02c0 */
[----:B------:R-:W-:-:S05]  /*3de0*/  IMAD.WIDE R134, R19, 0x2, R134 ;  /* 0x0000000213867825 */ /* 0x000fca00078e0286 */
[----:B------:R0:W2:Y:S01]  /*3df0*/  LDG.E.U16 R159, [R134.64] ;  /* 0x00000004869f7981 */ /* 0x0000a2000c1e1500 */
[----:B---3--:R-:W-:-:S03]  /*3e00*/  IMAD.WIDE R58, R19, 0x2, R170 ;  /* 0x00000002133a7825 */ /* 0x008fc600078e02aa */
[----:B------:R1:W3:Y:S04]  /*3e10*/  LDG.E.U16 R170, [R56.64] ;  /* 0x0000000438aa7981 */ /* 0x0002e8000c1e1500 */
[----:B------:R4:W2:Y:S01]  /*3e20*/  LDG.E.U16 R171, [R58.64] ;  /* 0x000000043aab7981 */ /* 0x0008a2000c1e1500 */
[----:B-1----:R-:W-:-:S03]  /*3e30*/  IMAD.WIDE R56, R19, 0x2, R212 ;  /* 0x0000000213387825 */ /* 0x002fc600078e02d4 */
[----:B------:R-:W2:Y:S01]  /*3e40*/  LDL.64 R212, [R1+0x110] ;  /* 0x0001100001d47983 */ /* 0x000ea20000100a00 */
[----:B0-----:R-:W-:-:S03]  /*3e50*/  IMAD.WIDE R134, R19, 0x2, R168 ;  /* 0x0000000213867825 */ /* 0x001fc600078e02a8 */
[----:B------:R0:W3:Y:S04]  /*3e60*/  LDG.E.U16 R169, [R54.64] ;  /* 0x0000000436a97981 */ /* 0x0000e8000c1e1500 */
[----:B------:R5:W3:Y:S04]  /*3e70*/  LDG.E.U16 R192, [R134.64] ;  /* 0x0000000486c07981 */ /* 0x000ae8000c1e1500 */
[----:B------:R1:W3:Y:S01]  /*3e80*/  LDG.E.U16 R168, [R52.64] ;  /* 0x0000000434a87981 */ /* 0x0002e2000c1e1500 */
[----:B0-----:R-:W-:-:S03]  /*3e90*/  IMAD.WIDE R54, R19, 0x2, R228 ;  /* 0x0000000213367825 */ /* 0x001fc600078e02e4 */
[----:B------:R-:W3:Y:S01]  /*3ea0*/  LDL.64 R228, [R1+0xd0] ;  /* 0x0000d00001e47983 */ /* 0x000ee20000100a00 */
[----:B----4-:R-:W-:-:S03]  /*3eb0*/  IMAD.WIDE R58, R19, 0x2, R200 ;  /* 0x00000002133a7825 */ /* 0x010fc600078e02c8 */
[----:B------:R-:W4:Y:S01]  /*3ec0*/  LDL.64 R200, [R1+0x108] ;  /* 0x0001080001c87983 */ /* 0x000f220000100a00 */
[----:B-----5:R-:W-:-:S03]  /*3ed0*/  IMAD.WIDE R134, R19, 0x2, R196 ;  /* 0x0000000213867825 */ /* 0x020fc600078e02c4 */
[----:B------:R0:W5:Y:S01]  /*3ee0*/  LDG.E.U16 R196, [R54.64] ;  /* 0x0000000436c47981 */ /* 0x000162000c1e1500 */
[----:B-1----:R-:W-:-:S03]  /*3ef0*/  IMAD.WIDE R52, R19, 0x2, R232 ;  /* 0x0000000213347825 */ /* 0x002fc600078e02e8 */
[----:B------:R1:W3:Y:S04]  /*3f00*/  LDG.E.U16 R134, [R134.64] ;  /* 0x0000000486867981 */ /* 0x0002e8000c1e1500 */
[----:B------:R1:W3:Y:S01]  /*3f10*/  LDG.E.U16 R193, [R52.64] ;  /* 0x0000000434c17981 */ /* 0x0002e2000c1e1500 */
[----:B0-----:R-:W-:-:S03]  /*3f20*/  IMAD.WIDE R54, R19, 0x2, R220 ;  /* 0x0000000213367825 */ /* 0x001fc600078e02dc */
[----:B------:R-:W3:Y:S04]  /*3f30*/  LDL.64 R220, [R1+0x100] ;  /* 0x0001000001dc7983 */ /* 0x000ee80000100a00 */
[----:B-1----:R0:W5:Y:S01]  /*3f40*/  LDG.E.U16 R135, [R54.64] ;  /* 0x0000000436877981 */ /* 0x002162000c1e1500 */
[----:B------:R-:W-:-:S03]  /*3f50*/  IMAD.WIDE R52, R19, 0x2, R224 ;  /* 0x0000000213347825 */ /* 0x000fc600078e02e0 */
[----:B------:R1:W5:Y:S04]  /*3f60*/  LDG.E.U16 R58, [R58.64] ;  /* 0x000000043a3a7981 */ /* 0x000368000c1e1500 */
[----:B------:R1:W5:Y:S01]  /*3f70*/  LDG.E.U16 R197, [R56.64] ;  /* 0x0000000438c57981 */ /* 0x000362000c1e1500 */
[----:B0-----:R-:W-:-:S03]  /*3f80*/  IMAD.WIDE R54, R19, 0x2, R204 ;  /* 0x0000000213367825 */ /* 0x001fc600078e02cc */
[----:B------:R-:W5:Y:S04]  /*3f90*/  LDL.64 R204, [R1+0xf8] ;  /* 0x0000f80001cc7983 */ /* 0x000f680000100a00 */
[----:B-1----:R0:W5:Y:S01]  /*3fa0*/  LDG.E.U16 R59, [R52.64] ;  /* 0x00000004343b7981 */ /* 0x002162000c1e1500 */
[----:B------:R-:W-:-:S03]  /*3fb0*/  IMAD.WIDE R56, R19, 0x2, R216 ;  /* 0x0000000213387825 */ /* 0x000fc600078e02d8 */
[----:B------:R-:W5:Y:S04]  /*3fc0*/  LDL.64 R232, [R1+0xe0] ;  /* 0x0000e00001e87983 */ /* 0x000f680000100a00 */
[----:B------:R1:W5:Y:S01]  /*3fd0*/  LDG.E.U16 R56, [R56.64] ;  /* 0x0000000438387981 */ /* 0x000362000c1e1500 */
[----:B0-----:R-:W-:-:S03]  /*3fe0*/  IMAD.WIDE R52, R19, 0x2, R208 ;  /* 0x0000000213347825 */ /* 0x001fc600078e02d0 */
[----:B------:R-:W5:Y:S04]  /*3ff0*/  LDL.64 R208, [R1+0xe8] ;  /* 0x0000e80001d07983 */ /* 0x000f680000100a00 */
[----:B------:R-:W5:Y:S04]  /*4000*/  LDL.64 R216, [R1+0xc8] ;  /* 0x0000c80001d87983 */ /* 0x000f680000100a00 */
[----:B-1----:R2:W5:Y:S04]  /*4010*/  LDG.E.U16 R57, [R52.64] ;  /* 0x0000000434397981 */ /* 0x002568000c1e1500 */
[----:B------:R0:W5:Y:S04]  /*4020*/  LDG.E.U16 R54, [R54.64] ;  /* 0x0000000436367981 */ /* 0x000168000c1e1500 */
[----:B------:R-:W5:Y:S01]  /*4030*/  LDL.64 R224, [R1+0xc0] ;  /* 0x0000c00001e07983 */ /* 0x000f620000100a00 */
[----:B--2---:R-:W-:-:S03]  /*4040*/  IMAD.WIDE R52, R19, 0x2, R212 ;  /* 0x0000000213347825 */ /* 0x004fc600078e02d4 */
[----:B------:R-:W2:Y:S04]  /*4050*/  LDL.64 R212, [R1+0xd8] ;  /* 0x0000d80001d47983 */ /* 0x000ea80000100a00 */
[----:B0-----:R4:W2:Y:S02]  /*4060*/  LDG.E.U16 R55, [R52.64] ;  /* 0x0000000434377981 */ /* 0x0018a4000c1e1500 */
[----:B----4-:R-:W-:-:S05]  /*4070*/  IMAD.WIDE R52, R19, 0x2, R200 ;  /* 0x0000000213347825 */ /* 0x010fca00078e02c8 */
[----:B------:R3:W4:Y:S02]  /*4080*/  LDG.E.U16 R200, [R52.64] ;  /* 0x0000000434c87981 */ /* 0x000724000c1e1500 */
[C---:B---3--:R-:W-:Y:S02]  /*4090*/  IMAD.WIDE R52, R19.reuse, 0x2, R220 ;  /* 0x0000000213347825 */ /* 0x048fe400078e02dc */
[----:B------:R-:W3:Y:S04]  /*40a0*/  LDL.64 R220, [R1+0xb8] ;  /* 0x0000b80001dc7983 */ /* 0x000ee80000100a00 */
[----:B------:R5:W4:Y:S02]  /*40b0*/  LDG.E.U16 R201, [R52.64] ;  /* 0x0000000434c97981 */ /* 0x000b24000c1e1500 */
[----:B-----5:R-:W-:-:S05]  /*40c0*/  IMAD.WIDE R52, R19, 0x2, R204 ;  /* 0x0000000213347825 */ /* 0x020fca00078e02cc */
[----:B------:R0:W5:Y:S02]  /*40d0*/  LDG.E.U16 R204, [R52.64] ;  /* 0x0000000434cc7981 */ /* 0x000164000c1e1500 */
[----:B0-----:R-:W-:-:S05]  /*40e0*/  IMAD.WIDE R52, R19, 0x2, R236 ;  /* 0x0000000213347825 */ /* 0x001fca00078e02ec */
[----:B------:R0:W4:Y:S02]  /*40f0*/  LDG.E.U16 R205, [R52.64] ;  /* 0x0000000434cd7981 */ /* 0x000124000c1e1500 */
[----:B0-----:R-:W-:-:S05]  /*4100*/  IMAD.WIDE R52, R19, 0x2, R208 ;  /* 0x0000000213347825 */ /* 0x001fca00078e02d0 */
[----:B------:R0:W4:Y:S02]  /*4110*/  LDG.E.U16 R208, [R52.64] ;  /* 0x0000000434d07981 */ /* 0x000124000c1e1500 */
[----:B0-----:R-:W-:-:S05]  /*4120*/  IMAD.WIDE R52, R19, 0x2, R232 ;  /* 0x0000000213347825 */ /* 0x001fca00078e02e8 */
[----:B------:R2:W4:Y:S02]  /*4130*/  LDG.E.U16 R209, [R52.64] ;  /* 0x0000000434d17981 */ /* 0x000524000c1e1500 */
[----:B--2---:R-:W-:-:S05]  /*4140*/  IMAD.WIDE R52, R19, 0x2, R212 ;  /* 0x0000000213347825 */ /* 0x004fca00078e02d4 */
[----:B------:R0:W2:Y:S02]  /*4150*/  LDG.E.U16 R212, [R52.64] ;  /* 0x0000000434d47981 */ /* 0x0000a4000c1e1500 */
[----:B0-----:R-:W-:-:S05]  /*4160*/  IMAD.WIDE R52, R19, 0x2, R228 ;  /* 0x0000000213347825 */ /* 0x001fca00078e02e4 */
[----:B------:R0:W2:Y:S02]  /*4170*/  LDG.E.U16 R213, [R52.64] ;  /* 0x0000000434d57981 */ /* 0x0000a4000c1e1500 */
[----:B0-----:R-:W-:-:S05]  /*4180*/  IMAD.WIDE R52, R19, 0x2, R216 ;  /* 0x0000000213347825 */ /* 0x001fca00078e02d8 */
[----:B------:R0:W2:Y:S02]  /*4190*/  LDG.E.U16 R216, [R52.64] ;  /* 0x0000000434d87981 */ /* 0x0000a4000c1e1500 */
[----:B0-----:R-:W-:-:S05]  /*41a0*/  IMAD.WIDE R52, R19, 0x2, R224 ;  /* 0x0000000213347825 */ /* 0x001fca00078e02e0 */
[----:B------:R3:W2:Y:S02]  /*41b0*/  LDG.E.U16 R217, [R52.64] ;  /* 0x0000000434d97981 */ /* 0x0006a4000c1e1500 */
[----:B---3--:R-:W-:-:S06]  /*41c0*/  IMAD.WIDE R52, R19, 0x2, R220 ;  /* 0x0000000213347825 */ /* 0x008fcc00078e02dc */
[----:B------:R-:W3:Y:S04]  /*41d0*/  LDG.E.U16 R52, [R52.64] ;  /* 0x0000000434347981 */ /* 0x000ee8000c1e1500 */
[----:B------:R-:W-:Y:S01]  /*41e0*/  BAR.SYNC.DEFER_BLOCKING 0x0 ;  /* 0x0000000000007b1d */ /* 0x000fe20000010000 */
[C---:B------:R-:W-:Y:S02]  /*41f0*/  LOP3.LUT R220, R17.reuse, 0x10, RZ, 0x3c, !PT ;  /* 0x0000001011dc7812 */ /* 0x040fe400078e3cff */
[----:B------:R-:W-:-:S03]  /*4200*/  LOP3.LUT R221, R17, 0x20, RZ, 0x3c, !PT ;  /* 0x0000002011dd7812 */ /* 0x000fc600078e3cff */
        /* <DEDUP_REMOVED lines=15> */
[----:B------:R0:W-:Y:S04]  /*4300*/  STS.U16 [R220+0x7300], R54 ;  /* 0x00730036dc007388 */ /* 0x0001e80000000400 */
[----:B------:R-:W-:Y:S04]  /*4310*/  STS.U16 [R221+0x4400], R47 ;  /* 0x0044002fdd007388 */ /* 0x000fe80000000400 */
[----:B------:R-:W-:Y:S01]  /*4320*/  STS.U16 [R221+0x4500], R46 ;  /* 0x0045002edd007388 */ /* 0x000fe20000000400 */
[----:B0-----:R-:W-:-:S03]  /*4330*/  LOP3.LUT R220, R17, 0x30, RZ, 0x3c, !PT ;  /* 0x0000003011dc7812 */ /* 0x001fc600078e3cff */
[----:B------:R-:W-:Y:S04]  /*4340*/  STS.U16 [R221+0x5400], R45 ;  /* 0x0054002ddd007388 */ /* 0x000fe80000000400 */
[----:B------:R-:W-:Y:S04]  /*4350*/  STS.U16 [R221+0x5500], R44 ;  /* 0x0055002cdd007388 */ /* 0x000fe80000000400 */
[----:B------:R-:W-:Y:S04]  /*4360*/  STS.U16 [R221+0x6400], R159 ;  /* 0x0064009fdd007388 */ /* 0x000fe80000000400 */
[----:B------:R-:W-:Y:S04]  /*4370*/  STS.U16 [R221+0x6500], R168 ;  /* 0x006500a8dd007388 */ /* 0x000fe80000000400 */
[----:B------:R-:W-:Y:S04]  /*4380*/  STS.U16 [R221+0x7400], R55 ;  /* 0x00740037dd007388 */ /* 0x000fe80000000400 */
[----:B----4-:R0:W-:Y:S04]  /*4390*/  STS.U16 [R221+0x7500], R200 ;  /* 0x007500c8dd007388 */ /* 0x0101e80000000400 */
        /* <DEDUP_REMOVED lines=8> */
[----:B-----5:R0:W-:Y:S04]  /*4420*/  STS.U16 [R220+0x7700], R204 ;  /* 0x007700ccdc007388 */ /* 0x0201e80000000400 */
        /* <DEDUP_REMOVED lines=8> */
[----:B------:R-:W-:Y:S01]  /*44b0*/  STS.U16 [R221+0x7900], R208 ;  /* 0x007900d0dd007388 */ /* 0x000fe20000000400 */
        /* <DEDUP_REMOVED lines=8> */
[----:B--2---:R0:W-:Y:S01]  /*4540*/  STS.U16 [R220+0x7b00], R212 ;  /* 0x007b00d4dc007388 */ /* 0x0041e20000000400 */
        /* <DEDUP_REMOVED lines=15> */
[----:B------:R-:W-:Y:S01]  /*4640*/  STS.U16 [R4+0x7e00], R217 ;  /* 0x007e00d904007388 */ /* 0x000fe20000000400 */
[----:B------:R-:W-:-:S03]  /*4650*/  LOP3.LUT R27, R14, 0x40, RZ, 0x3c, !PT ;  /* 0x000000400e1b7812 */ /* 0x000fc600078e3cff */
[----:B0-----:R-:W0:Y:S04]  /*4660*/  S2R R220, SR_TID.X ;  /* 0x0000000000dc7919 */ /* 0x001e280000002100 */
[----:B-1----:R-:W2:Y:S04]  /*4670*/  LDL.64 R58, [R1+0x80] ;  /* 0x00008000013a7983 */ /* 0x002ea80000100a00 */
[----:B------:R-:W4:Y:S04]  /*4680*/  LDL.64 R204, [R1+0x68] ;  /* 0x0000680001cc7983 */ /* 0x000f280000100a00 */
[----:B------:R-:W5:Y:S04]  /*4690*/  LDL.64 R208, [R1+0x70] ;  /* 0x0000700001d07983 */ /* 0x000f680000100a00 */
[----:B------:R-:W2:Y:S04]  /*46a0*/  LDL.64 R200, [R1+0x60] ;  /* 0x0000600001c87983 */ /* 0x000ea80000100a00 */
[----:B---3--:R-:W-:Y:S04]  /*46b0*/  STS.U16 [R4+0x7f00], R52 ;  /* 0x007f003404007388 */ /* 0x008fe80000000400 */
[----:B------:R-:W-:Y:S06]  /*46c0*/  BAR.SYNC.DEFER_BLOCKING 0x0 ;  /* 0x0000000000007b1d */ /* 0x000fec0000010000 */
[----:B------:R-:W3:Y:S04]  /*46d0*/  LDL.64 R168, [R1+0x40] ;  /* 0x0000400001a87983 */ /* 0x000ee80000100a00 */
[----:B------:R-:W2:Y:S04]  /*46e0*/  LDL.64 R196, [R1+0x58] ;  /* 0x0000580001c47983 */ /* 0x000ea80000100a00 */
[----:B------:R-:W2:Y:S04]  /*46f0*/  LDL.64 R158, [R1+0x20] ;  /* 0x00002000019e7983 */ /* 0x000ea80000100a00 */
[----:B------:R-:W2:Y:S04]  /*4700*/  LDL.64 R134, [R1] ;  /* 0x0000000001867983 */ /* 0x000ea80000100a00 */
[----:B------:R-:W2:Y:S04]  /*4710*/  LDL.64 R138, [R1+0x10] ;  /* 0x00001000018a7983 */ /* 0x000ea80000100a00 */
[----:B------:R-:W-:Y:S04]  /*4720*/  LDSM.16.MT88.4 R48, [R16] ;  /* 0x000000001030783b */ /* 0x000fe80000004200 */
[----:B------:R-:W1:Y:S04]  /*4730*/  LDSM.16.M88.4 R28, [R14+0x4000] ;  /* 0x004000000e1c783b */ /* 0x000e680000000200 */
[----:B------:R-:W0:Y:S04]  /*4740*/  LDSM.16.MT88.4 R44, [R252] ;  /* 0x00000000fc2c783b */ /* 0x000e280000004200 */
[----:B------:R-:W0:Y:S04]  /*4750*/  LDSM.16.MT88.4 R32, [R16+0x400] ;  /* 0x000400001020783b */ /* 0x000e280000004200 */
[----:B------:R-:W0:Y:S04]  /*4760*/  LDSM.16.MT88.4 R4, [R252+0x400] ;  /* 0x00040000fc04783b */ /* 0x000e280000004200 */
[----:B------:R-:W-:Y:S04]  /*4770*/  LDSM.16.MT88.4 R52, [R16+0x800] ;  /* 0x000800001034783b */ /* 0x000fe80000004200 */
[----:B------:R-:W0:Y:S04]  /*4780*/  LDSM.16.M88.4 R36, [R27+0x4000] ;  /* 0x004000001b24783b */ /* 0x000e280000000200 */
[----:B------:R-:W0:Y:S04]  /*4790*/  LDSM.16.MT88.4 R40, [R252+0x800] ;  /* 0x00080000fc28783b */ /* 0x000e280000004200 */
[----:B------:R-:W2:Y:S01]  /*47a0*/  LDL.64 R136, [R1+0x8] ;  /* 0x0000080001887983 */ /* 0x000ea20000100a00 */
[-C--:B-1----:R-:W-:Y:S08]  /*47b0*/  HMMA.16816.F32.BF16 R48, R48, R28.reuse, RZ ;  /* 0x0000001c3030723c */ /* 0x082ff000000418ff */
[----:B0-----:R-:W-:Y:S11]  /*47c0*/  HMMA.16816.F32.BF16 R44, R44, R28, RZ ;  /* 0x0000001c2c2c723c */ /* 0x001ff600000418ff */
[----:B------:R-:W-:Y:S05]  /*47d0*/  @!UPT UIADD3 URZ, URZ, URZ, URZ ;  /* 0x0000003f3f3ff290 */ /* 0x000fea000fffe03f */
[-C--:B------:R-:W-:Y:S01]  /*47e0*/  HMMA.16816.F32.BF16 R32, R32, R30.reuse, R48 ;  /* 0x0000001e2020723c */ /* 0x080fe20000041830 */
[----:B------:R-:W-:Y:S07]  /*47f0*/  LDSM.16.MT88.4 R48, [R16+0x1000] ;  /* 0x001000001030783b */ /* 0x000fee0000004200 */
[----:B------:R-:W-:Y:S01]  /*4800*/  HMMA.16816.F32.BF16 R44, R4, R30, R44 ;  /* 0x0000001e042c723c */ /* 0x000fe2000004182c */
[----:B------:R-:W0:Y:S04]  /*4810*/  LDSM.16.MT88.4 R4, [R16+0xc00] ;  /* 0x000c00001004783b */ /* 0x000e280000004200 */
[----:B------:R-:W1:Y:S11]  /*4820*/  LDSM.16.MT88.4 R28, [R252+0xc00] ;  /* 0x000c0000fc1c783b */ /* 0x000e760000004200 */
[-C--:B------:R-:W-:Y:S01]  /*4830*/  HMMA.16816.F32.BF16 R52, R52, R36.reuse, R32 ;  /* 0x000000243434723c */ /* 0x080fe20000041820 */
[----:B------:R-:W1:Y:S07]  /*4840*/  LDSM.16.M88.4 R32, [R14+0x4080] ;  /* 0x004080000e20783b */ /* 0x000e6e0000000200 */
[----:B------:R-:W-:Y:S01]  /*4850*/  HMMA.16816.F32.BF16 R40, R40, R36, R44 ;  /* 0x000000242828723c */ /* 0x000fe2000004182c */
[----:B------:R-:W1:Y:S11]  /*4860*/  LDSM.16.MT88.4 R44, [R252+0x1000] ;  /* 0x00100000fc2c783b */ /* 0x000e760000004200 */
[----:B------:R-:W-:Y:S04]  /*4870*/  @!UPT UIADD3 URZ, URZ, URZ, URZ ;  /* 0x0000003f3f3ff290 */ /* 0x000fe8000fffe03f */
[-C--:B0-----:R-:W-:Y:S01]  /*4880*/  HMMA.16816.F32.BF16 R4, R4, R38.reuse, R52 ;  /* 0x000000260404723c */ /* 0x081fe20000041834 */
[----:B------:R-:W-:Y:S07]  /*4890*/  LDSM.16.MT88.4 R52, [R252+0x1800] ;  /* 0x00180000fc34783b */ /* 0x000fee0000004200 */
[----:B-1----:R-:W-:Y:S01]  /*48a0*/  HMMA.16816.F32.BF16 R36, R28, R38, R40 ;  /* 0x000000261c24723c */ /* 0x002fe20000041828 */
[----:B------:R-:W-:Y:S04]  /*48b0*/  LDSM.16.MT88.4 R28, [R252+0x1400] ;  /* 0x00140000fc1c783b */ /* 0x000fe80000004200 */
[----:B------:R-:W0:Y:S11]  /*48c0*/  LDSM.16.MT88.4 R40, [R16+0x1400] ;  /* 0x001400001028783b */ /* 0x000e360000004200 */
[-C--:B------:R-:W-:Y:S01]  /*48d0*/  HMMA.16816.F32.BF16 R48, R48, R32.reuse, R4 ;  /* 0x000000203030723c */ /* 0x080fe20000041804 */
[----:B------:R-:W-:Y:S07]  /*48e0*/  LDSM.16.M88.4 R4, [R27+0x4080] ;  /* 0x004080001b04783b */ /* 0x000fee0000000200 */
[----:B------:R-:W-:Y:S01]  /*48f0*/  HMMA.16816.F32.BF16 R44, R44, R32, R36 ;  /* 0x000000202c2c723c */ /* 0x000fe20000041824 */
[----:B------:R-:W1:Y:S11]  /*4900*/  LDSM.16.MT88.4 R36, [R16+0x1800] ;  /* 0x001800001024783b */ /* 0x000e760000004200 */
[----:B------:R-:W-:Y:S04]  /*4910*/  @!UPT UIADD3 URZ, URZ, URZ, URZ ;  /* 0x0000003f3f3ff290 */ /* 0x000fe8000fffe03f */
[-C--:B0-----:R-:W-:Y:S01]  /*4920*/  HMMA.16816.F32.BF16 R40, R40, R34.reuse, R48 ;  /* 0x000000222828723c */ /* 0x081fe20000041830 */
[----:B------:R-:W-:Y:S07]  /*4930*/  LDSM.16.MT88.4 R48, [R252+0x2000] ;  /* 0x00200000fc30783b */ /* 0x000fee0000004200 */
[----:B------:R-:W-:Y:S01]  /*4940*/  HMMA.16816.F32.BF16 R44, R28, R34, R44 ;  /* 0x000000221c2c723c */ /* 0x000fe2000004182c */
[----:B------:R-:W-:Y:S04]  /*4950*/  LDSM.16.MT88.4 R32, [R252+0x1c00] ;  /* 0x001c0000fc20783b */ /* 0x000fe80000004200 */
[----:B------:R-:W0:Y:S11]  /*4960*/  LDSM.16.MT88.4 R28, [R16+0x1c00] ;  /* 0x001c0000101c783b */ /* 0x000e360000004200 */
[-C--:B-1----:R-:W-:Y:S01]  /*4970*/  HMMA.16816.F32.BF16 R36, R36, R4.reuse, R40 ;  /* 0x000000042424723c */ /* 0x082fe20000041828 */
        /* <DEDUP_REMOVED lines=10> */
[----:B------:R-:W1:Y:S07]  /*4a20*/  LDSM.16.M88.4 R44, [R27+0x4100] ;  /* 0x004100001b2c783b */ /* 0x000e6e0000000200 */
[----:B------:R-:W-:Y:S01]  /*4a30*/  HMMA.16816.F32.BF16 R52, R48, R40, R52 ;  /* 0x000000283034723c */ /* 0x000fe20000041834 */
[----:B------:R-:W1:Y:S11]  /*4a40*/  LDSM.16.MT88.4 R48, [R252+0x2800] ;  /* 0x00280000fc30783b */ /* 0x000e760000004200 */
[----:B------:R-:W-:Y:S04]  /*4a50*/  @!UPT UIADD3 URZ, URZ, URZ, URZ ;  /* 0x0000003f3f3ff290 */ /* 0x000fe8000fffe03f */
[-C--:B0-----:R-:W-:Y:S01]  /*4a60*/  HMMA.16816.F32.BF16 R28, R32, R42.reuse, R28 ;  /* 0x0000002a201c723c */ /* 0x081fe2000004181c */
[----:B------:R-:W0:Y:S07]  /*4a70*/  LDSM.16.MT88.4 R32, [R16+0x2c00] ;  /* 0x002c00001020783b */ /* 0x000e2e0000004200 */
[----:B------:R-:W-:Y:S01]  /*4a80*/  HMMA.16816.F32.BF16 R52, R4, R42, R52 ;  /* 0x0000002a0434723c */ /* 0x000fe20000041834 */
[----:B------:R-:W2:Y:S04]  /*4a90*/  LDSM.16.MT88.4 R4, [R252+0x2c00] ;  /* 0x002c0000fc04783b */ /* 0x000ea80000004200 */
[----:B------:R-:W-:Y:S11]  /*4aa0*/  LDSM.16.M88.4 R40, [R14+0x4180] ;  /* 0x004180000e28783b */ /* 0x000ff60000000200 */
[-C--:B-1----:R-:W-:Y:S01]  /*4ab0*/  HMMA.16816.F32.BF16 R28, R36, R44.reuse, R28 ;  /* 0x0000002c241c723c */ /* 0x082fe2000004181c */
[----:B------:R-:W1:Y:S07]  /*4ac0*/  LDSM.16.MT88.4 R36, [R16+0x3000] ;  /* 0x003000001024783b */ /* 0x000e6e0000004200 */
[----:B------:R-:W-:Y:S01]  /*4ad0*/  HMMA.16816.F32.BF16 R52, R48, R44, R52 ;  /* 0x0000002c3034723c */ /* 0x000fe20000041834 */
[----:B------:R-:W3:Y:S11]  /*4ae0*/  LDSM.16.MT88.4 R48, [R252+0x3000] ;  /* 0x00300000fc30783b */ /* 0x000ef60000004200 */
[----:B------:R-:W-:Y:S04]  /*4af0*/  @!UPT UIADD3 URZ, URZ, URZ, URZ ;  /* 0x0000003f3f3ff290 */ /* 0x000fe8000fffe03f */
[-C--:B0-----:R-:W-:Y:S01]  /*4b00*/  HMMA.16816.F32.BF16 R28, R32, R46.reuse, R28 ;  /* 0x0000002e201c723c */ /* 0x081fe2000004181c */
[----:B------:R-:W-:Y:S07]  /*4b10*/  LDSM.16.MT88.4 R32, [R252+0x3400] ;  /* 0x00340000fc20783b */ /* 0x000fee0000004200 */
[----:B--2---:R-:W-:Y:S01]  /*4b20*/  HMMA.16816.F32.BF16 R52, R4, R46, R52 ;  /* 0x0000002e0434723c */ /* 0x004fe20000041834 */
[----:B------:R-:W0:Y:S04]  /*4b30*/  LDSM.16.MT88.4 R4, [R16+0x3400] ;  /* 0x003400001004783b */ /* 0x000e280000004200 */
[----:B------:R-:W-:Y:S11]  /*4b40*/  LDSM.16.M88.4 R44, [R27+0x4180] ;  /* 0x004180001b2c783b */ /* 0x000ff60000000200 */
[-C--:B-1----:R-:W-:Y:S01]  /*4b50*/  HMMA.16816.F32.BF16 R28, R36, R40.reuse, R28 ;  /* 0x00000028241c723c */ /* 0x082fe2000004181c */
[----:B------:R-:W1:Y:S07]  /*4b60*/  LDSM.16.MT88.4 R36, [R16+0x3800] ;  /* 0x003800001024783b */ /* 0x000e6e0000004200 */
[----:B---3--:R-:W-:Y:S01]  /*4b70*/  HMMA.16816.F32.BF16 R48, R48, R40, R52 ;  /* 0x000000283030723c */ /* 0x008fe20000041834 */
[----:B------:R-:W2:Y:S11]  /*4b80*/  LDSM.16.MT88.4 R52, [R252+0x3800] ;  /* 0x00380000fc34783b */ /* 0x000eb60000004200 */
[----:B------:R-:W-:Y:S04]  /*4b90*/  @!UPT UIADD3 URZ, URZ, URZ, URZ ;  /* 0x0000003f3f3ff290 */ /* 0x000fe8000fffe03f */
[-C--:B0-----:R-:W-:Y:S01]  /*4ba0*/  HMMA.16816.F32.BF16 R4, R4, R42.reuse, R28 ;  /* 0x0000002a0404723c */ /* 0x081fe2000004181c */
[----:B------:R-:W0:Y:S07]  /*4bb0*/  LDSM.16.MT88.4 R28, [R16+0x3c00] ;  /* 0x003c0000101c783b */ /* 0x000e2e0000004200 */
[----:B------:R-:W-:Y:S01]  /*4bc0*/  HMMA.16816.F32.BF16 R32, R32, R42, R48 ;  /* 0x0000002a2020723c */ /* 0x000fe20000041830 */
[----:B------:R-:W3:Y:S01]  /*4bd0*/  LDSM.16.MT88.4 R40, [R252+0x3c00] ;  /* 0x003c0000fc28783b */ /* 0x000ee20000004200 */
[----:B------:R-:W-:-:S03]  /*4be0*/  LOP3.LUT R56, R220, 0x7f, RZ, 0xc0, !PT ;  /* 0x0000007fdc387812 */ /* 0x000fc600078ec0ff */
[----:B------:R-:W4:Y:S01]  /*4bf0*/  LDL.64 R48, [R1+0xb0] ;  /* 0x0000b00001307983 */ /* 0x000f220000100a00 */
[----:B------:R-:W-:-:S03]  /*4c00*/  LOP3.LUT R57, R220, 0x1c, RZ, 0xc0, !PT ;  /* 0x0000001cdc397812 */ /* 0x000fc600078ec0ff */
[----:B------:R-:W4:Y:S07]  /*4c10*/  LDL.64 R50, [R1+0x50] ;  /* 0x0000500001327983 */ /* 0x000f2e0000100a00 */
[-C--:B-1----:R-:W-:Y:S01]  /*4c20*/  HMMA.16816.F32.BF16 R4, R36, R44.reuse, R4 ;  /* 0x0000002c2404723c */ /* 0x082fe20000041804 */
[----:B------:R-:W4:Y:S07]  /*4c30*/  LDL.64 R38, [R1+0x88] ;  /* 0x0000880001267983 */ /* 0x000f2e0000100a00 */
[----:B--2---:R-:W-:Y:S01]  /*4c40*/  HMMA.16816.F32.BF16 R32, R52, R44, R32 ;  /* 0x0000002c3420723c */ /* 0x004fe20000041820 */
[----:B------:R-:W2:Y:S04]  /*4c50*/  LDL.64 R44, [R1+0xa0] ;  /* 0x0000a000012c7983 */ /* 0x000ea80000100a00 */
[----:B------:R-:W2:Y:S11]  /*4c60*/  LDL.64 R52, [R1+0x78] ;  /* 0x0000780001347983 */ /* 0x000eb60000100a00 */
[-C--:B0-----:R-:W-:Y:S08]  /*4c70*/  HMMA.16816.F32.BF16 R28, R28, R46.reuse, R4 ;  /* 0x0000002e1c1c723c */ /* 0x081ff00000041804 */
[----:B---3--:R-:W-:Y:S01]  /*4c80*/  HMMA.16816.F32.BF16 R32, R40, R46, R32 ;  /* 0x0000002e2820723c */ /* 0x008fe20000041820 */
[----:B------:R-:W3:Y:S04]  /*4c90*/  LDL.64 R46, [R1+0xa8] ;  /* 0x0000a800012e7983 */ /* 0x000ee80000100a00 */
[----:B------:R-:W2:Y:S04]  /*4ca0*/  LDL.64 R40, [R1+0x90] ;  /* 0x0000900001287983 */ /* 0x000ea80000100a00 */
[----:B------:R-:W2:Y:S07]  /*4cb0*/  LDL.64 R42, [R1+0x98] ;  /* 0x00009800012a7983 */ /* 0x000eae0000100a00 */
[----:B------:R-:W-:-:S02]  /*4cc0*/  FMUL R27, R28, c[0x0][0x188] ;  /* 0x000062001c1b7a20 */ /* 0x000fc40000400000 */
[----:B------:R-:W-:Y:S02]  /*4cd0*/  FMUL R36, R29, c[0x0][0x188] ;  /* 0x000062001d247a20 */ /* 0x000fe40000400000 */
[----:B------:R-:W-:Y:S02]  /*4ce0*/  FMUL R25, R30, c[0x0][0x188] ;  /* 0x000062001e197a20 */ /* 0x000fe40000400000 */
[----:B------:R-:W-:Y:S02]  /*4cf0*/  FMUL R26, R31, c[0x0][0x188] ;  /* 0x000062001f1a7a20 */ /* 0x000fe40000400000 */
[----:B------:R-:W-:Y:S02]  /*4d00*/  FMUL R7, R32, c[0x0][0x188] ;  /* 0x0000620020077a20 */ /* 0x000fe40000400000 */
[----:B------:R-:W-:Y:S02]  /*4d10*/  FMUL R5, R33, c[0x0][0x188] ;  /* 0x0000620021057a20 */ /* 0x000fe40000400000 */
[----:B------:R-:W-:-:S02]  /*4d20*/  FMUL R6, R34, c[0x0][0x188] ;  /* 0x0000620022067a20 */ /* 0x000fc40000400000 */
[----:B------:R-:W-:Y:S01]  /*4d30*/  FMUL R4, R35, c[0x0][0x188] ;  /* 0x0000620023047a20 */ /* 0x000fe20000400000 */
[----:B------:R-:W-:Y:S02]  /*4d40*/  FMNMX R5, R7, R5, !PT ;  /* 0x0000000507057209 */ /* 0x000fe40007800000 */
[----:B------:R-:W-:Y:S02]  /*4d50*/  FMNMX R27, R27, R36, !PT ;  /* 0x000000241b1b7209 */ /* 0x000fe40007800000 */
[----:B------:R-:W-:Y:S02]  /*4d60*/  FMNMX R25, R25, R26, !PT ;  /* 0x0000001a19197209 */ /* 0x000fe40007800000 */
[----:B------:R-:W-:Y:S01]  /*4d70*/  FMNMX R7, R6, R4, !PT ;  /* 0x0000000406077209 */ /* 0x000fe20007800000 */
[----:B------:R-:W0:Y:S04]  /*4d80*/  SHFL.BFLY PT, R36, R27, 0x2, 0x1f ;  /* 0x0c401f001b247f89 */ /* 0x000e2800000e0000 */
[----:B------:R-:W1:Y:S04]  /*4d90*/  SHFL.BFLY PT, R26, R25, 0x2, 0x1f ;  /* 0x0c401f00191a7f89 */ /* 0x000e6800000e0000 */
[----:B------:R-:W5:Y:S04]  /*4da0*/  SHFL.BFLY PT, R4, R5, 0x2, 0x1f ;  /* 0x0c401f0005047f89 */ /* 0x000f6800000e0000 */
[----:B------:R-:W5:Y:S01]  /*4db0*/  SHFL.BFLY PT, R6, R7, 0x2, 0x1f ;  /* 0x0c401f0007067f89 */ /* 0x000f6200000e0000 */
[----:B0-----:R-:W-:-:S02]  /*4dc0*/  FMNMX R36, R27, R36, !PT ;  /* 0x000000241b247209 */ /* 0x001fc40007800000 */
[----:B-1----:R-:W-:Y:S02]  /*4dd0*/  FMNMX R26, R25, R26, !PT ;  /* 0x0000001a191a7209 */ /* 0x002fe40007800000 */
[----:B-----5:R-:W-:Y:S02]  /*4de0*/  FMNMX R4, R5, R4, !PT ;  /* 0x0000000405047209 */ /* 0x020fe40007800000 */
[----:B------:R-:W-:Y:S01]  /*4df0*/  FMNMX R7, R7, R6, !PT ;  /* 0x0000000607077209 */ /* 0x000fe20007800000 */
[----:B------:R-:W0:Y:S04]  /*4e00*/  SHFL.BFLY PT, R27, R36, 0x1, 0x1f ;  /* 0x0c201f00241b7f89 */ /* 0x000e2800000e0000 */
[----:B------:R-:W1:Y:S04]  /*4e10*/  SHFL.BFLY PT, R25, R26, 0x1, 0x1f ;  /* 0x0c201f001a197f89 */ /* 0x000e6800000e0000 */
[----:B------:R-:W5:Y:S04]  /*4e20*/  SHFL.BFLY PT, R6, R4, 0x1, 0x1f ;  /* 0x0c201f0004067f89 */ /* 0x000f6800000e0000 */
[----:B------:R-:W5:Y:S01]  /*4e30*/  SHFL.BFLY PT, R5, R7, 0x1, 0x1f ;  /* 0x0c201f0007057f89 */ /* 0x000f6200000e0000 */
[----:B0-----:R-:W-:-:S03]  /*4e40*/  FMNMX R27, R36, R27, !PT ;  /* 0x0000001b241b7209 */ /* 0x001fc60007800000 */
[----:B------:R-:W-:Y:S01]  /*4e50*/  BAR.SYNC.DEFER_BLOCKING 0x0 ;  /* 0x0000000000007b1d */ /* 0x000fe20000010000 */
[----:B-1----:R-:W-:Y:S02]  /*4e60*/  FMNMX R25, R26, R25, !PT ;  /* 0x000000191a197209 */ /* 0x002fe40007800000 */
[----:B-----5:R-:W-:Y:S02]  /*4e70*/  FMNMX R6, R4, R6, !PT ;  /* 0x0000000604067209 */ /* 0x020fe40007800000 */
[----:B------:R-:W-:Y:S01]  /*4e80*/  FMNMX R5, R7, R5, !PT ;  /* 0x0000000507057209 */ /* 0x000fe20007800000 */
[----:B------:R-:W-:Y:S04]  /*4e90*/  @!P0 STS [R12+0x4000], R27 ;  /* 0x0040001b0c008388 */ /* 0x000fe80000000800 */
[----:B------:R-:W-:Y:S04]  /*4ea0*/  @!P0 STS [R12+0x4080], R25 ;  /* 0x004080190c008388 */ /* 0x000fe80000000800 */
[----:B------:R-:W-:Y:S04]  /*4eb0*/  @!P0 STS [R12+0x4100], R6 ;  /* 0x004100060c008388 */ /* 0x000fe80000000800 */
[----:B------:R-:W-:Y:S04]  /*4ec0*/  @!P0 STS [R12+0x4180], R5 ;  /* 0x004180050c008388 */ /* 0x000fe80000000800 */
[----:B------:R-:W-:Y:S06]  /*4ed0*/  BAR.SYNC.DEFER_BLOCKING 0x0 ;  /* 0x0000000000007b1d */ /* 0x000fec0000010000 */
[----:B------:R-:W0:Y:S04]  /*4ee0*/  LDS R4, [R56.X4+0x4000] ;  /* 0x0040000038047984 */ /* 0x000e280000004800 */
[----:B0-----:R-:W0:Y:S02]  /*4ef0*/  SHFL.BFLY PT, R5, R4, 0x2, 0x1f ;  /* 0x0c401f0004057f89 */ /* 0x001e2400000e0000 */
[----:B0-----:R-:W-:-:S05]  /*4f00*/  FMNMX R5, R4, R5, !PT ;  /* 0x0000000504057209 */ /* 0x001fca0007800000 */
[----:B------:R-:W0:Y:S02]  /*4f10*/  SHFL.BFLY PT, R4, R5, 0x1, 0x1f ;  /* 0x0c201f0005047f89 */ /* 0x000e2400000e0000 */
[----:B0-----:R-:W-:-:S05]  /*4f20*/  FMNMX R4, R5, R4, !PT ;  /* 0x0000000405047209 */ /* 0x001fca0007800000 */
[----:B------:R-:W-:Y:S04]  /*4f30*/  @!P0 STS [R56.X4+0x4000], R4 ;  /* 0x0040000438008388 */ /* 0x000fe80000004800 */
[----:B------:R-:W-:Y:S06]  /*4f40*/  BAR.SYNC.DEFER_BLOCKING 0x0 ;  /* 0x0000000000007b1d */ /* 0x000fec0000010000 */
[----:B------:R-:W0:Y:S04]  /*4f50*/  LDS R4, [R57.X4+0x4000] ;  /* 0x0040000039047984 */ /* 0x000e280000004800 */
[----:B------:R-:W1:Y:S04]  /*4f60*/  LDS R5, [R57.X4+0x4080] ;  /* 0x0040800039057984 */ /* 0x000e680000004800 */
[----:B------:R-:W5:Y:S04]  /*4f70*/  LDS R6, [R57.X4+0x4100] ;  /* 0x0041000039067984 */ /* 0x000f680000004800 */
[----:B------:R-:W2:Y:S01]  /*4f80*/  LDS R7, [R57.X4+0x4180] ;  /* 0x0041800039077984 */ /* 0x000ea20000004800 */
[----:B0-----:R-:W-:-:S02]  /*4f90*/  FMNMX R4, R4, R24, !PT ;  /* 0x0000001804047209 */ /* 0x001fc40007800000 */
[----:B-1----:R-:W-:-:S03]  /*4fa0*/  FMNMX R5, R5, R10, !PT ;  /* 0x0000000a05057209 */ /* 0x002fc60007800000 */
[----:B------:R-:W-:Y:S01]  /*4fb0*/  FFMA R28, R28, c[0x0][0x188], -R4 ;  /* 0x000062001c1c7a23 */ /* 0x000fe20000000804 */
[----:B-----5:R-:W-:-:S03]  /*4fc0*/  FMNMX R6, R6, R133, !PT ;  /* 0x0000008506067209 */ /* 0x020fc60007800000 */
[----:B------:R-:W-:Y:S01]  /*4fd0*/  FMUL R25, R28, 1.4426950216293334961 ;  /* 0x3fb8aa3b1c197820 */ /* 0x000fe20000400000 */
[----:B--2---:R-:W-:Y:S01]  /*4fe0*/  FMNMX R7, R7, R132, !PT ;  /* 0x0000008407077209 */ /* 0x004fe20007800000 */
[----:B------:R-:W-:Y:S02]  /*4ff0*/  FFMA R29, R29, c[0x0][0x188], -R4 ;  /* 0x000062001d1d7a23 */ /* 0x000fe40000000804 */
[--C-:B------:R-:W-:Y:S02]  /*5000*/  FFMA R30, R30, c[0x0][0x188], -R5.reuse ;  /* 0x000062001e1e7a23 */ /* 0x100fe40000000805 */
[--C-:B------:R-:W-:Y:S02]  /*5010*/  FFMA R28, R32, c[0x0][0x188], -R6.reuse ;  /* 0x00006200201c7a23 */ /* 0x100fe40000000806 */
[----:B------:R-:W-:Y:S02]  /*5020*/  FFMA R33, R33, c[0x0][0x188], -R6 ;  /* 0x0000620021217a23 */ /* 0x000fe40000000806 */
[----:B------:R-:W-:-:S02]  /*5030*/  FFMA R31, R31, c[0x0][0x188], -R5 ;  /* 0x000062001f1f7a23 */ /* 0x000fc40000000805 */
[--C-:B------:R-:W-:Y:S02]  /*5040*/  FFMA R34, R34, c[0x0][0x188], -R7.reuse ;  /* 0x0000620022227a23 */ /* 0x100fe40000000807 */
[----:B------:R-:W-:Y:S02]  /*5050*/  FFMA R35, R35, c[0x0][0x188], -R7 ;  /* 0x0000620023237a23 */ /* 0x000fe40000000807 */
[----:B------:R-:W-:Y:S02]  /*5060*/  FMUL R26, R29, 1.4426950216293334961 ;  /* 0x3fb8aa3b1d1a7820 */ /* 0x000fe40000400000 */
[----:B------:R-:W-:Y:S02]  /*5070*/  FMUL R27, R30, 1.4426950216293334961 ;  /* 0x3fb8aa3b1e1b7820 */ /* 0x000fe40000400000 */
[----:B------:R-:W-:Y:S02]  /*5080*/  FMUL R28, R28, 1.4426950216293334961 ;  /* 0x3fb8aa3b1c1c7820 */ /* 0x000fe40000400000 */
[----:B------:R-:W-:-:S02]  /*5090*/  FMUL R33, R33, 1.4426950216293334961 ;  /* 0x3fb8aa3b21217820 */ /* 0x000fc40000400000 */
[----:B------:R-:W-:Y:S02]  /*50a0*/  FMUL R31, R31, 1.4426950216293334961 ;  /* 0x3fb8aa3b1f1f7820 */ /* 0x000fe40000400000 */
[----:B------:R-:W-:Y:S02]  /*50b0*/  FMUL R34, R34, 1.4426950216293334961 ;  /* 0x3fb8aa3b22227820 */ /* 0x000fe40000400000 */
[----:B------:R-:W-:Y:S01]  /*50c0*/  FMUL R35, R35, 1.4426950216293334961 ;  /* 0x3fb8aa3b23237820 */ /* 0x000fe20000400000 */
[----:B------:R-:W-:Y:S08]  /*50d0*/  MUFU.EX2 R170, R28 ;  /* 0x0000001c00aa7308 */ /* 0x000ff00000000800 */
[----:B------:R-:W0:Y:S08]  /*50e0*/  MUFU.EX2 R171, R33 ;  /* 0x0000002100ab7308 */ /* 0x000e300000000800 */
[----:B------:R-:W-:Y:S08]  /*50f0*/  MUFU.EX2 R25, R25 ;  /* 0x0000001900197308 */ /* 0x000ff00000000800 */
[----:B------:R-:W-:Y:S08]  /*5100*/  MUFU.EX2 R26, R26 ;  /* 0x0000001a001a7308 */ /* 0x000ff00000000800 */
[----:B------:R-:W-:Y:S08]  /*5110*/  MUFU.EX2 R27, R27 ;  /* 0x0000001b001b7308 */ /* 0x000ff00000000800 */
[----:B------:R0:W1:Y:S08]  /*5120*/  MUFU.EX2 R32, R31 ;  /* 0x0000001f00207308 */ /* 0x0000700000000800 */
[----:B------:R-:W-:Y:S08]  /*5130*/  MUFU.EX2 R193, R34 ;  /* 0x0000002200c17308 */ /* 0x000ff00000000800 */
[----:B------:R2:W5:Y:S01]  /*5140*/  MUFU.EX2 R192, R35 ;  /* 0x0000002300c07308 */ /* 0x0005620000000800 */
[----:B0-----:R-:W-:-:S02]  /*5150*/  FADD R31, R170, R171 ;  /* 0x000000abaa1f7221 */ /* 0x001fc40000000000 */
[----:B-1----:R-:W-:Y:S02]  /*5160*/  FADD R33, R27, R32 ;  /* 0x000000201b217221 */ /* 0x002fe40000000000 */
[----:B--2---:R-:W-:Y:S01]  /*5170*/  FADD R35, R25, R26 ;  /* 0x0000001a19237221 */ /* 0x004fe20000000000 */
[----:B------:R-:W0:Y:S01]  /*5180*/  SHFL.BFLY PT, R28, R31, 0x2, 0x1f ;  /* 0x0c401f001f1c7f89 */ /* 0x000e2200000e0000 */
[----:B-----5:R-:W-:-:S03]  /*5190*/  FADD R30, R193, R192 ;  /* 0x000000c0c11e7221 */ /* 0x020fc60000000000 */
[----:B------:R-:W1:Y:S04]  /*51a0*/  SHFL.BFLY PT, R36, R35, 0x2, 0x1f ;  /* 0x0c401f0023247f89 */ /* 0x000e6800000e0000 */
[----:B------:R-:W2:Y:S04]  /*51b0*/  SHFL.BFLY PT, R34, R33, 0x2, 0x1f ;  /* 0x0c401f0021227f89 */ /* 0x000ea800000e0000 */
[----:B------:R-:W5:Y:S01]  /*51c0*/  SHFL.BFLY PT, R29, R30, 0x2, 0x1f ;  /* 0x0c401f001e1d7f89 */ /* 0x000f6200000e0000 */
[----:B0-----:R-:W-:Y:S02]  /*51d0*/  FADD R28, R31, R28 ;  /* 0x0000001c1f1c7221 */ /* 0x001fe40000000000 */
[----:B-1----:R-:W-:-:S02]  /*51e0*/  FADD R36, R35, R36 ;  /* 0x0000002423247221 */ /* 0x002fc40000000000 */
[----:B--2---:R-:W-:Y:S02]  /*51f0*/  FADD R34, R33, R34 ;  /* 0x0000002221227221 */ /* 0x004fe40000000000 */
[----:B-----5:R-:W-:Y:S01]  /*5200*/  FADD R31, R30, R29 ;  /* 0x0000001d1e1f7221 */ /* 0x020fe20000000000 */
[----:B------:R-:W0:Y:S04]  /*5210*/  SHFL.BFLY PT, R35, R36, 0x1, 0x1f ;  /* 0x0c201f0024237f89 */ /* 0x000e2800000e0000 */
[----:B------:R-:W1:Y:S04]  /*5220*/  SHFL.BFLY PT, R33, R34, 0x1, 0x1f ;  /* 0x0c201f0022217f89 */ /* 0x000e6800000e0000 */
[----:B------:R-:W2:Y:S04]  /*5230*/  SHFL.BFLY PT, R30, R28, 0x1, 0x1f ;  /* 0x0c201f001c1e7f89 */ /* 0x000ea800000e0000 */
[----:B------:R-:W5:Y:S01]  /*5240*/  SHFL.BFLY PT, R29, R31, 0x1, 0x1f ;  /* 0x0c201f001f1d7f89 */ /* 0x000f6200000e0000 */
[----:B0-----:R-:W-:-:S03]  /*5250*/  FADD R35, R36, R35 ;  /* 0x0000002324237221 */ /* 0x001fc60000000000 */
[----:B------:R-:W-:Y:S01]  /*5260*/  BAR.SYNC.DEFER_BLOCKING 0x0 ;  /* 0x0000000000007b1d */ /* 0x000fe20000010000 */
[----:B-1----:R-:W-:Y:S02]  /*5270*/  FADD R33, R34, R33 ;  /* 0x0000002122217221 */ /* 0x002fe40000000000 */
[----:B--2---:R-:W-:Y:S02]  /*5280*/  FADD R30, R28, R30 ;  /* 0x0000001e1c1e7221 */ /* 0x004fe40000000000 */
[----:B-----5:R-:W-:Y:S01]  /*5290*/  FADD R29, R31, R29 ;  /* 0x0000001d1f1d7221 */ /* 0x020fe20000000000 */
[----:B------:R-:W-:Y:S04]  /*52a0*/  @!P0 STS [R12+0x4000], R35 ;  /* 0x004000230c008388 */ /* 0x000fe80000000800 */
[----:B------:R-:W-:Y:S04]  /*52b0*/  @!P0 STS [R12+0x4080], R33 ;  /* 0x004080210c008388 */ /* 0x000fe80000000800 */
[----:B------:R-:W-:Y:S04]  /*52c0*/  @!P0 STS [R12+0x4100], R30 ;  /* 0x0041001e0c008388 */ /* 0x000fe80000000800 */
[----:B------:R-:W-:Y:S04]  /*52d0*/  @!P0 STS [R12+0x4180], R29 ;  /* 0x0041801d0c008388 */ /* 0x000fe80000000800 */
[----:B------:R-:W-:Y:S06]  /*52e0*/  BAR.SYNC.DEFER_BLOCKING 0x0 ;  /* 0x0000000000007b1d */ /* 0x000fec0000010000 */
[----:B------:R-:W0:Y:S04]  /*52f0*/  LDS R28, [R56.X4+0x4000] ;  /* 0x00400000381c7984 */ /* 0x000e280000004800 */
[----:B0-----:R-:W0:Y:S02]  /*5300*/  SHFL.BFLY PT, R29, R28, 0x2, 0x1f ;  /* 0x0c401f001c1d7f89 */ /* 0x001e2400000e0000 */
[----:B0-----:R-:W-:-:S05]  /*5310*/  FADD R29, R28, R29 ;  /* 0x0000001d1c1d7221 */ /* 0x001fca0000000000 */
[----:B------:R-:W0:Y:S01]  /*5320*/  SHFL.BFLY PT, R33, R29, 0x1, 0x1f ;  /* 0x0c201f001d217f89 */ /* 0x000e2200000e0000 */
[----:B----4-:R-:W-:-:S03]  /*5330*/  IMAD.WIDE R30, R18, 0x2, R48 ;  /* 0x00000002121e7825 */ /* 0x010fc600078e0230 */
[----:B------:R-:W2:Y:S01]  /*5340*/  LDL.64 R48, [R1+0x30] ;  /* 0x0000300001307983 */ /* 0x000ea20000100a00 */
[----:B---3--:R-:W-:-:S03]  /*5350*/  IMAD.WIDE R34, R18, 0x2, R46 ;  /* 0x0000000212227825 */ /* 0x008fc600078e022e */
[----:B------:R-:W3:Y:S01]  /*5360*/  LDL.64 R46, [R1+0x28] ;  /* 0x00002800012e7983 */ /* 0x000ee20000100a00 */
[----:B------:R-:W-:-:S03]  /*5370*/  IMAD.WIDE R36, R18, 0x2, R58 ;  /* 0x0000000212247825 */ /* 0x000fc600078e023a */
[----:B------:R-:W4:Y:S01]  /*5380*/  LDL.64 R58, [R1+0x18] ;  /* 0x00001800013a7983 */ /* 0x000f220000100a00 */
[----:B0-----:R-:W-:-:S05]  /*5390*/  FADD R33, R29, R33 ;  /* 0x000000211d217221 */ /* 0x001fca0000000000 */
[----:B------:R0:W-:Y:S01]  /*53a0*/  @!P0 STS [R56.X4+0x4000], R33 ;  /* 0x0040002138008388 */ /* 0x0001e20000004800 */
[----:B------:R-:W-:-:S03]  /*53b0*/  IMAD.WIDE R28, R18, 0x2, R44 ;  /* 0x00000002121c7825 */ /* 0x000fc600078e022c */
[----:B------:R-:W5:Y:S04]  /*53c0*/  LDL.64 R44, [R1+0x48] ;  /* 0x00004800012c7983 */ /* 0x000f680000100a00 */
[----:B------:R-:W-:Y:S06]  /*53d0*/  BAR.SYNC.DEFER_BLOCKING 0x0 ;  /* 0x0000000000007b1d */ /* 0x000fec0000010000 */
[----:B0-----:R-:W2:Y:S01]  /*53e0*/  LDL.64 R56, [R1+0x38] ;  /* 0x0000380001387983 */ /* 0x001ea20000100a00 */
[----:B------:R-:W-:-:S04]  /*53f0*/  IMAD.WIDE R40, R18, 0x2, R40 ;  /* 0x0000000212287825 */ /* 0x000fc800078e0228 */
[----:B------:R-:W-:-:S04]  /*5400*/  IMAD.WIDE R42, R18, 0x2, R42 ;  /* 0x00000002122a7825 */ /* 0x000fc800078e022a */
[C---:B------:R-:W-:Y:S01]  /*5410*/  IMAD.WIDE R38, R18.reuse, 0x2, R38 ;  /* 0x0000000212267825 */ /* 0x040fe200078e0226 */
[----:B------:R0:W2:Y:S04]  /*5420*/  LDG.E.U16 R30, [R30.64] ;  /* 0x000000041e1e7981 */ /* 0x0000a8000c1e1500 */
[----:B------:R1:W2:Y:S04]  /*5430*/  LDG.E.U16 R55, [R34.64] ;  /* 0x0000000422377981 */ /* 0x0002a8000c1e1500 */
[----:B------:R1:W2:Y:S04]  /*5440*/  LDG.E.U16 R54, [R42.64] ;  /* 0x000000042a367981 */ /* 0x0002a8000c1e1500 */
[----:B0-----:R0:W2:Y:S01]  /*5450*/  LDG.E.U16 R31, [R40.64] ;  /* 0x00000004281f7981 */ /* 0x0010a2000c1e1500 */
[----:B-1----:R-:W-:-:S03]  /*5460*/  IMAD.WIDE R34, R18, 0x2, R52 ;  /* 0x0000000212227825 */ /* 0x002fc600078e0234 */
[----:B------:R1:W2:Y:S01]  /*5470*/  LDG.E.U16 R29, [R28.64] ;  /* 0x000000041c1d7981 */ /* 0x0002a2000c1e1500 */
[----:B------:R-:W-:-:S03]  /*5480*/  IMAD.WIDE R42, R18, 0x2, R208 ;  /* 0x00000002122a7825 */ /* 0x000fc600078e02d0 */
[----:B------:R1:W2:Y:S01]  /*5490*/  LDG.E.U16 R52, [R34.64] ;  /* 0x0000000422347981 */ /* 0x0002a2000c1e1500 */
[----:B0-----:R-:W-:-:S03]  /*54a0*/  IMAD.WIDE R40, R18, 0x2, R204 ;  /* 0x0000000212287825 */ /* 0x001fc600078e02cc */
[----:B------:R0:W2:Y:S04]  /*54b0*/  LDG.E.U16 R33, [R42.64] ;  /* 0x000000042a217981 */ /* 0x0000a8000c1e1500 */
[----:B-1----:R1:W2:Y:S01]  /*54c0*/  LDG.E.U16 R28, [R36.64] ;  /* 0x00000004241c7981 */ /* 0x0022a2000c1e1500 */
[----:B------:R-:W-:-:S03]  /*54d0*/  IMAD.WIDE R34, R18, 0x2, R200 ;  /* 0x0000000212227825 */ /* 0x000fc600078e02c8 */
[----:B------:R1:W2:Y:S01]  /*54e0*/  LDG.E.U16 R53, [R38.64] ;  /* 0x0000000426357981 */ /* 0x0002a2000c1e1500 */
[----:B0-----:R-:W-:-:S03]  /*54f0*/  IMAD.WIDE R42, R18, 0x2, R168 ;  /* 0x00000002122a7825 */ /* 0x001fc600078e02a8 */
[----:B------:R0:W2:Y:S01]  /*5500*/  LDG.E.U16 R34, [R34.64] ;  /* 0x0000000422227981 */ /* 0x0000a2000c1e1500 */
[----:B-1----:R-:W-:-:S03]  /*5510*/  IMAD.WIDE R36, R18, 0x2, R50 ;  /* 0x0000000212247825 */ /* 0x002fc600078e0232 */
[----:B------:R2:W2:Y:S01]  /*5520*/  LDG.E.U16 R51, [R40.64] ;  /* 0x0000000428337981 */ /* 0x0004a2000c1e1500 */
[----:B------:R-:W-:-:S03]  /*5530*/  IMAD.WIDE R38, R18, 0x2, R196 ;  /* 0x0000000212267825 */ /* 0x000fc600078e02c4 */
[----:B------:R1:W2:Y:S04]  /*5540*/  LDG.E.U16 R36, [R36.64] ;  /* 0x0000000424247981 */ /* 0x0002a8000c1e1500 */
[----:B0-----:R0:W2:Y:S04]  /*5550*/  LDG.E.U16 R35, [R42.64] ;  /* 0x000000042a237981 */ /* 0x0010a8000c1e1500 */
[----:B------:R3:W2:Y:S01]  /*5560*/  LDG.E.U16 R50, [R38.64] ;  /* 0x0000000426327981 */ /* 0x0006a2000c1e1500 */
[----:B0-----:R-:W-:-:S04]  /*5570*/  IMAD.WIDE R42, R18, 0x2, R134 ;  /* 0x00000002122a7825 */ /* 0x001fc800078e0286 */
[----:B------:R-:W-:-:S05]  /*5580*/  IMAD.WIDE R134, R18, 0x2, R238 ;  /* 0x0000000212867825 */ /* 0x000fca00078e02ee */
[----:B-1----:R0:W2:Y:S02]  /*5590*/  LDG.E.U16 R37, [R134.64] ;  /* 0x0000000486257981 */ /* 0x0020a4000c1e1500 */
[----:B0-----:R-:W-:-:S06]  /*55a0*/  IMAD.WIDE R134, R18, 0x2, R218 ;  /* 0x0000000212867825 */ /* 0x001fcc00078e02da */
[----:B------:R0:W2:Y:S01]  /*55b0*/  LDG.E.U16 R134, [R134.64] ;  /* 0x0000000486867981 */ /* 0x0000a2000c1e1500 */
[----:B------:R-:W-:-:S05]  /*55c0*/  IMAD.WIDE R168, R18, 0x2, R198 ;  /* 0x0000000212a87825 */ /* 0x000fca00078e02c6 */
[----:B------:R1:W2:Y:S01]  /*55d0*/  LDG.E.U16 R201, [R168.64] ;  /* 0x00000004a8c97981 */ /* 0x0002a2000c1e1500 */
[----:B---3--:R-:W-:-:S04]  /*55e0*/  IMAD.WIDE R38, R18, 0x2, R46 ;  /* 0x0000000212267825 */ /* 0x008fc800078e022e */
[C---:B----4-:R-:W-:Y:S01]  /*55f0*/  IMAD.WIDE R58, R18.reuse, 0x2, R58 ;  /* 0x00000002123a7825 */ /* 0x050fe200078e023a */
[----:B------:R3:W4:Y:S04]  /*5600*/  LDG.E.U16 R47, [R38.64] ;  /* 0x00000004262f7981 */ /* 0x000728000c1e1500 */
[----:B------:R0:W4:Y:S01]  /*5610*/  LDG.E.U16 R46, [R58.64] ;  /* 0x000000043a2e7981 */ /* 0x000122000c1e1500 */
[----:B---3--:R-:W-:-:S04]  /*5620*/  IMAD.WIDE R38, R18, 0x2, R138 ;  /* 0x0000000212267825 */ /* 0x008fc800078e028a */
[C---:B0-----:R-:W-:Y:S02]  /*5630*/  IMAD.WIDE R58, R18.reuse, 0x2, R234 ;  /* 0x00000002123a7825 */ /* 0x041fe400078e02ea */
[----:B------:R0:W3:Y:S02]  /*5640*/  LDG.E.U16 R39, [R38.64] ;  /* 0x0000000426277981 */ /* 0x0000e4000c1e1500 */
[----:B-----5:R-:W-:-:S04]  /*5650*/  IMAD.WIDE R44, R18, 0x2, R44 ;  /* 0x00000002122c7825 */ /* 0x020fc800078e022c */
[----:B--2---:R-:W-:-:S04]  /*5660*/  IMAD.WIDE R40, R18, 0x2, R56 ;  /* 0x0000000212287825 */ /* 0x004fc800078e0238 */
[C---:B------:R-:W-:Y:S02]  /*5670*/  IMAD.WIDE R56, R18.reuse, 0x2, R48 ;  /* 0x0000000212387825 */ /* 0x040fe400078e0230 */
[----:B------:R2:W5:Y:S04]  /*5680*/  LDG.E.U16 R48, [R40.64] ;  /* 0x0000000428307981 */ /* 0x000568000c1e1500 */
[----:B------:R0:W3:Y:S01]  /*5690*/  LDG.E.U16 R49, [R44.64] ;  /* 0x000000042c317981 */ /* 0x0000e2000c1e1500 */
[----:B------:R-:W-:-:S03]  /*56a0*/  IMAD.WIDE R138, R18, 0x2, R250 ;  /* 0x00000002128a7825 */ /* 0x000fc600078e02fa */
[----:B------:R1:W3:Y:S01]  /*56b0*/  LDG.E.U16 R56, [R56.64] ;  /* 0x0000000438387981 */ /* 0x0002e2000c1e1500 */
[----:B--2---:R-:W-:-:S06]  /*56c0*/  IMAD.WIDE R40, R18, 0x2, R158 ;  /* 0x0000000212287825 */ /* 0x004fcc00078e029e */
[----:B------:R2:W3:Y:S01]  /*56d0*/  LDG.E.U16 R40, [R40.64] ;  /* 0x0000000428287981 */ /* 0x0004e2000c1e1500 */
[----:B0-----:R-:W-:-:S04]  /*56e0*/  IMAD.WIDE R44, R18, 0x2, R136 ;  /* 0x00000002122c7825 */ /* 0x001fc800078e0288 */
[C---:B------:R-:W-:Y:S02]  /*56f0*/  IMAD.WIDE R136, R18.reuse, 0x2, R246 ;  /* 0x0000000212887825 */ /* 0x040fe400078e02f6 */
[----:B------:R0:W3:Y:S04]  /*5700*/  LDG.E.U16 R45, [R44.64] ;  /* 0x000000042c2d7981 */ /* 0x0000e8000c1e1500 */
[----:B--2---:R2:W3:Y:S01]  /*5710*/  LDG.E.U16 R41, [R42.64] ;  /* 0x000000042a297981 */ /* 0x0044e2000c1e1500 */
[----:B------:R-:W-:-:S03]  /*5720*/  IMAD.WIDE R158, R18, 0x2, R230 ;  /* 0x00000002129e7825 */ /* 0x000fc600078e02e6 */
[----:B------:R2:W3:Y:S04]  /*5730*/  LDG.E.U16 R38, [R136.64] ;  /* 0x0000000488267981 */ /* 0x0004e8000c1e1500 */
[----:B0-----:R0:W3:Y:S01]  /*5740*/  LDG.E.U16 R44, [R138.64] ;  /* 0x000000048a2c7981 */ /* 0x0010e2000c1e1500 */
[----:B--2---:R-:W-:-:S03]  /*5750*/  IMAD.WIDE R42, R18, 0x2, R242 ;  /* 0x00000002122a7825 */ /* 0x004fc600078e02f2 */
[----:B-1----:R1:W2:Y:S04]  /*5760*/  LDG.E.U16 R57, [R158.64] ;  /* 0x000000049e397981 */ /* 0x0022a8000c1e1500 */
[----:B------:R1:W2:Y:S01]  /*5770*/  LDG.E.U16 R43, [R42.64] ;  /* 0x000000042a2b7981 */ /* 0x0002a2000c1e1500 */
[----:B------:R-:W-:-:S04]  /*5780*/  IMAD.WIDE R136, R18, 0x2, R214 ;  /* 0x0000000212887825 */ /* 0x000fc800078e02d6 */
[C---:B0-----:R-:W-:Y:S01]  /*5790*/  IMAD.WIDE R138, R18.reuse, 0x2, R222 ;  /* 0x00000002128a7825 */ /* 0x041fe200078e02de */
[----:B------:R0:W2:Y:S04]  /*57a0*/  LDG.E.U16 R135, [R136.64] ;  /* 0x0000000488877981 */ /* 0x0000a8000c1e1500 */
[----:B-1----:R1:W2:Y:S01]  /*57b0*/  LDG.E.U16 R42, [R58.64] ;  /* 0x000000043a2a7981 */ /* 0x0022a2000c1e1500 */
[----:B------:R-:W-:-:S04]  /*57c0*/  IMAD.WIDE R158, R18, 0x2, R202 ;  /* 0x00000002129e7825 */ /* 0x000fc800078e02ca */
[C---:B0-----:R-:W-:Y:S01]  /*57d0*/  IMAD.WIDE R136, R18.reuse, 0x2, R210 ;  /* 0x0000000212887825 */ /* 0x041fe200078e02d2 */
[----:B------:R0:W2:Y:S03]  /*57e0*/  LDG.E.U16 R200, [R158.64] ;  /* 0x000000049ec87981 */ /* 0x0000a6000c1e1500 */
[C---:B-1----:R-:W-:Y:S01]  /*57f0*/  IMAD.WIDE R58, R18.reuse, 0x2, R226 ;  /* 0x00000002123a7825 */ /* 0x042fe200078e02e2 */
[----:B------:R1:W4:Y:S05]  /*5800*/  LDG.E.U16 R196, [R136.64] ;  /* 0x0000000488c47981 */ /* 0x00032a000c1e1500 */
[----:B------:R1:W4:Y:S01]  /*5810*/  LDG.E.U16 R58, [R58.64] ;  /* 0x000000043a3a7981 */ /* 0x000322000c1e1500 */
[----:B0-----:R-:W-:-:S04]  /*5820*/  IMAD.WIDE R158, R18, 0x2, R188 ;  /* 0x00000002129e7825 */ /* 0x001fc800078e02bc */
[C---:B-1----:R-:W-:Y:S01]  /*5830*/  IMAD.WIDE R136, R18.reuse, 0x2, R194 ;  /* 0x0000000212887825 */ /* 0x042fe200078e02c2 */
[----:B------:R0:W4:Y:S04]  /*5840*/  LDG.E.U16 R208, [R158.64] ;  /* 0x000000049ed07981 */ /* 0x000128000c1e1500 */
[----:B------:R1:W4:Y:S04]  /*5850*/  LDG.E.U16 R59, [R138.64] ;  /* 0x000000048a3b7981 */ /* 0x000328000c1e1500 */
[----:B------:R0:W5:Y:S01]  /*5860*/  LDG.E.U16 R204, [R136.64] ;  /* 0x0000000488cc7981 */ /* 0x000162000c1e1500 */
[----:B-1----:R-:W-:-:S05]  /*5870*/  IMAD.WIDE R138, R18, 0x2, R206 ;  /* 0x00000002128a7825 */ /* 0x002fca00078e02ce */
[----:B------:R1:W5:Y:S01]  /*5880*/  LDG.E.U16 R197, [R138.64] ;  /* 0x000000048ac57981 */ /* 0x000362000c1e1500 */
[----:B0-----:R-:W-:-:S04]  /*5890*/  IMAD.WIDE R136, R18, 0x2, R186 ;  /* 0x0000000212887825 */ /* 0x001fc800078e02ba */
[C---:B------:R-:W-:Y:S01]  /*58a0*/  IMAD.WIDE R158, R18.reuse, 0x2, R182 ;  /* 0x00000002129e7825 */ /* 0x040fe200078e02b6 */
[----:B------:R0:W5:Y:S03]  /*58b0*/  LDG.E.U16 R209, [R136.64] ;  /* 0x0000000488d17981 */ /* 0x000166000c1e1500 */
[C---:B-1----:R-:W-:Y:S01]  /*58c0*/  IMAD.WIDE R138, R18.reuse, 0x2, R190 ;  /* 0x00000002128a7825 */ /* 0x042fe200078e02be */
[----:B------:R1:W5:Y:S04]  /*58d0*/  LDG.E.U16 R213, [R158.64] ;  /* 0x000000049ed57981 */ /* 0x000368000c1e1500 */
[----:B------:R1:W5:Y:S01]  /*58e0*/  LDG.E.U16 R205, [R138.64] ;  /* 0x000000048acd7981 */ /* 0x000362000c1e1500 */
[----:B0-----:R-:W-:-:S04]  /*58f0*/  IMAD.WIDE R136, R18, 0x2, R180 ;  /* 0x0000000212887825 */ /* 0x001fc800078e02b4 */
[C---:B-1----:R-:W-:Y:S01]  /*5900*/  IMAD.WIDE R158, R18.reuse, 0x2, R176 ;  /* 0x00000002129e7825 */ /* 0x042fe200078e02b0 */
[----:B------:R0:W5:Y:S03]  /*5910*/  LDG.E.U16 R216, [R136.64] ;  /* 0x0000000488d87981 */ /* 0x000166000c1e1500 */
[C---:B------:R-:W-:Y:S01]  /*5920*/  IMAD.WIDE R138, R18.reuse, 0x2, R184 ;  /* 0x00000002128a7825 */ /* 0x040fe200078e02b8 */
        /* <DEDUP_REMOVED lines=33> */
[C---:B-1----:R-:W-:Y:S02]  /*5b40*/  IMAD.WIDE R158, R18.reuse, 0x2, R156 ;  /* 0x00000002129e7825 */ /* 0x042fe400078e029c */
[----:B------:R-:W5:Y:S02]  /*5b50*/  LDG.E.U16 R137, [R136.64] ;  /* 0x0000000488897981 */ /* 0x000f64000c1e1500 */
[C---:B------:R-:W-:Y:S02]  /*5b60*/  IMAD.WIDE R138, R18.reuse, 0x2, R140 ;  /* 0x00000002128a7825 */ /* 0x040fe400078e028c */
[----:B------:R-:W5:Y:S04]  /*5b70*/  LDG.E.U16 R158, [R158.64] ;  /* 0x000000049e9e7981 */ /* 0x000f68000c1e1500 */
[----:B------:R0:W5:Y:S02]  /*5b80*/  LDG.E.U16 R248, [R138.64] ;  /* 0x000000048af87981 */ /* 0x000164000c1e1500 */
[----:B0-----:R-:W-:-:S06]  /*5b90*/  IMAD.WIDE R138, R18, 0x2, R152 ;  /* 0x00000002128a7825 */ /* 0x001fcc00078e0298 */
[----:B------:R0:W5:Y:S04]  /*5ba0*/  LDG.E.U16 R138, [R138.64] ;  /* 0x000000048a8a7981 */ /* 0x000168000c1e1500 */
[----:B------:R-:W1:Y:S01]  /*5bb0*/  S2R R169, SR_TID.X ;  /* 0x0000000000a97919 */ /* 0x000e620000002100 */
[----:B------:R-:W-:Y:S02]  /*5bc0*/  F2FP.BF16.PACK_AB R171, R171, R170 ;  /* 0x000000aaabab723e */ /* 0x000fe400000010ff */
[----:B-1----:R-:W-:-:S05]  /*5bd0*/  LOP3.LUT R168, R169, 0x1c, RZ, 0xc0, !PT ;  /* 0x0000001ca9a87812 */ /* 0x002fca00078ec0ff */
[----:B0-----:R-:W0:Y:S04]  /*5be0*/  LDS R139, [R168.X4+0x4000] ;  /* 0x00400000a88b7984 */ /* 0x001e280000004800 */
[----:B------:R-:W-:Y:S04]  /*5bf0*/  LDS R170, [R168.X4+0x4080] ;  /* 0x00408000a8aa7984 */ /* 0x000fe80000004800 */
[----:B------:R-:W-:Y:S04]  /*5c00*/  LDS R169, [R168.X4+0x4100] ;  /* 0x00410000a8a97984 */ /* 0x000fe80000004800 */
[----:B------:R-:W-:Y:S04]  /*5c10*/  LDS R168, [R168.X4+0x4180] ;  /* 0x00418000a8a87984 */ /* 0x000fe80000004800 */
[----:B------:R-:W-:Y:S01]  /*5c20*/  BAR.SYNC.DEFER_BLOCKING 0x0 ;  /* 0x0000000000007b1d */ /* 0x000fe20000010000 */
[----:B------:R-:W-:-:S02]  /*5c30*/  F2FP.BF16.PACK_AB R25, R26, R25 ;  /* 0x000000191a19723e */ /* 0x000fc400000010ff */
[----:B------:R-:W-:Y:S02]  /*5c40*/  F2FP.BF16.PACK_AB R27, R32, R27 ;  /* 0x0000001b201b723e */ /* 0x000fe400000010ff */
[----:B------:R-:W-:Y:S01]  /*5c50*/  F2FP.BF16.PACK_AB R192, R192, R193 ;  /* 0x000000c1c0c0723e */ /* 0x000fe200000010ff */
[----:B------:R-:W-:Y:S01]  /*5c60*/  FADD R24, -R4, R24 ;  /* 0x0000001804187221 */ /* 0x000fe20000000100 */
        /* <DEDUP_REMOVED lines=8> */
[----:B---3--:R-:W-:Y:S04]  /*5cf0*/  STS.U16 [R0+0x5000], R56 ;  /* 0x0050003800007388 */ /* 0x008fe80000000400 */
[----:B------:R-:W-:Y:S04]  /*5d00*/  STS.U16 [R0+0x5200], R40 ;  /* 0x0052002800007388 */ /* 0x000fe80000000400 */
[----:B------:R-:W-:Y:S04]  /*5d10*/  STS.U16 [R0+0x5400], R39 ;  /* 0x0054002700007388 */ /* 0x000fe80000000400 */
[----:B------:R-:W-:Y:S04]  /*5d20*/  STS.U16 [R0+0x5600], R41 ;  /* 0x0056002900007388 */ /* 0x000fe80000000400 */
[----:B------:R-:W-:Y:S04]  /*5d30*/  STS.U16 [R0+0x5800], R38 ;  /* 0x0058002600007388 */ /* 0x000fe80000000400 */
[----:B------:R-:W-:Y:S04]  /*5d40*/  STS.U16 [R0+0x5a00], R37 ;  /* 0x005a002500007388 */ /* 0x000fe80000000400 */
[----:B--2---:R-:W-:Y:S04]  /*5d50*/  STS.U16 [R0+0x5c00], R57 ;  /* 0x005c003900007388 */ /* 0x004fe80000000400 */
[----:B------:R-:W-:Y:S04]  /*5d60*/  STS.U16 [R0+0x6000], R135 ;  /* 0x0060008700007388 */ /* 0x000fe80000000400 */
[----:B------:R-:W-:Y:S04]  /*5d70*/  STS.U16 [R0+0x6400], R201 ;  /* 0x006400c900007388 */ /* 0x000fe80000000400 */
[----:B----4-:R-:W-:Y:S04]  /*5d80*/  STS.U16 [R0+0x5e00], R59 ;  /* 0x005e003b00007388 */ /* 0x010fe80000000400 */
[----:B-----5:R-:W-:Y:S04]  /*5d90*/  STS.U16 [R0+0x6200], R197 ;  /* 0x006200c500007388 */ /* 0x020fe80000000400 */
[----:B------:R-:W-:Y:S04]  /*5da0*/  STS.U16 [R0+0x6800], R209 ;  /* 0x006800d100007388 */ /* 0x000fe80000000400 */
[----:B------:R-:W-:Y:S04]  /*5db0*/  STS.U16 [R0+0x6a00], R213 ;  /* 0x006a00d500007388 */ /* 0x000fe80000000400 */
[----:B------:R-:W-:Y:S01]  /*5dc0*/  STS.U16 [R0+0x6600], R205 ;  /* 0x006600cd00007388 */ /* 0x000fe20000000400 */
[----:B------:R-:W-:-:S03]  /*5dd0*/  FMUL R24, R24, 1.4426950216293334961 ;  /* 0x3fb8aa3b18187820 */ /* 0x000fc60000400000 */
        /* <DEDUP_REMOVED lines=41> */
[----:B------:R2:W-:Y:S04]  /*6070*/  STS.U16 [R2+0x7f00], R158 ;  /* 0x007f009e02007388 */ /* 0x0005e80000000400 */
[----:B------:R-:W-:Y:S04]  /*6080*/  STS [R13+0x8000], R25 ;  /* 0x008000190d007388 */ /* 0x000fe80000000800 */
[----:B------:R-:W-:Y:S04]  /*6090*/  STS [R13+0x8200], R27 ;  /* 0x0082001b0d007388 */ /* 0x000fe80000000800 */
[----:B------:R-:W-:Y:S04]  /*60a0*/  STS [R13+0x8400], R171 ;  /* 0x008400ab0d007388 */ /* 0x000fe80000000800 */
[----:B------:R-:W-:Y:S04]  /*60b0*/  STS [R13+0x8600], R192 ;  /* 0x008600c00d007388 */ /* 0x000fe80000000800 */
[----:B------:R-:W-:Y:S06]  /*60c0*/  BAR.SYNC.DEFER_BLOCKING 0x0 ;  /* 0x0000000000007b1d */ /* 0x000fec0000010000 */
[----:B------:R3:W4:Y:S01]  /*60d0*/  MUFU.EX2 R136, R24 ;  /* 0x0000001800887308 */ /* 0x0007220000000800 */
[----:B------:R-:W-:-:S04]  /*60e0*/  FADD R10, -R5, R10 ;  /* 0x0000000a050a7221 */ /* 0x000fc80000000100 */
[----:B------:R-:W-:Y:S01]  /*60f0*/  FMUL R10, R10, 1.4426950216293334961 ;  /* 0x3fb8aa3b0a0a7820 */ /* 0x000fe20000400000 */
[----:B------:R-:W-:Y:S04]  /*6100*/  LDSM.16.M88.4 R56, [R20+0x8000] ;  /* 0x008000001438783b */ /* 0x000fe80000000200 */
[----:B------:R-:W5:Y:S04]  /*6110*/  LDSM.16.M88.4 R52, [R15+0x4000] ;  /* 0x004000000f34783b */ /* 0x000f680000000200 */
[----:B------:R-:W0:Y:S04]  /*6120*/  LDSM.16.M88.4 R48, [R15+0x4800] ;  /* 0x004800000f30783b */ /* 0x000e280000000200 */
[----:B------:R-:W0:Y:S04]  /*6130*/  LDSM.16.M88.4 R44, [R15+0x5000] ;  /* 0x005000000f2c783b */ /* 0x000e280000000200 */
[----:B------:R-:W0:Y:S04]  /*6140*/  LDSM.16.M88.4 R40, [R15+0x5800] ;  /* 0x005800000f28783b */ /* 0x000e280000000200 */
[----:B------:R-:W0:Y:S04]  /*6150*/  LDSM.16.M88.4 R36, [R15+0x6000] ;  /* 0x006000000f24783b */ /* 0x000e280000000200 */
[----:B------:R-:W0:Y:S04]  /*6160*/  LDSM.16.M88.4 R32, [R15+0x6800] ;  /* 0x006800000f20783b */ /* 0x000e280000000200 */
[----:B------:R-:W0:Y:S04]  /*6170*/  LDSM.16.M88.4 R28, [R15+0x7000] ;  /* 0x007000000f1c783b */ /* 0x000e280000000200 */
[----:B---3--:R-:W3:Y:S01]  /*6180*/  LDSM.16.M88.4 R24, [R15+0x7800] ;  /* 0x007800000f18783b */ /* 0x008ee20000000200 */
[----:B-1----:R-:W-:Y:S01]  /*6190*/  FADD R138, -R6, R133 ;  /* 0x00000085068a7221 */ /* 0x002fe20000000100 */
[----:B------:R-:W1:Y:S01]  /*61a0*/  MUFU.EX2 R10, R10 ;  /* 0x0000000a000a7308 */ /* 0x000e620000000800 */
[----:B------:R-:W-:-:S02]  /*61b0*/  FADD R137, -R7, R132 ;  /* 0x0000008407897221 */ /* 0x000fc40000000100 */
[----:B------:R-:W0:Y:S01]  /*61c0*/  LDSM.16.M88.4 R132, [R20+0x8400] ;  /* 0x008400001484783b */ /* 0x000e220000000200 */
[----:B------:R-:W-:Y:S02]  /*61d0*/  FMUL R138, R138, 1.4426950216293334961 ;  /* 0x3fb8aa3b8a8a7820 */ /* 0x000fe40000400000 */
[----:B------:R-:W-:Y:S02]  /*61e0*/  FMUL R137, R137, 1.4426950216293334961 ;  /* 0x3fb8aa3b89897820 */ /* 0x000fe40000400000 */
[C---:B----4-:R-:W-:Y:S01]  /*61f0*/  FMUL R120, R136.reuse, R120 ;  /* 0x0000007888787220 */ /* 0x050fe20000400000 */
[----:B--2---:R-:W2:Y:S01]  /*6200*/  MUFU.EX2 R158, R138 ;  /* 0x0000008a009e7308 */ /* 0x004ea20000000800 */
[C---:B------:R-:W-:Y:S02]  /*6210*/  FMUL R121, R136.reuse, R121 ;  /* 0x0000007988797220 */ /* 0x040fe40000400000 */
[C---:B------:R-:W-:Y:S02]  /*6220*/  FMUL R116, R136.reuse, R116 ;  /* 0x0000007488747220 */ /* 0x040fe40000400000 */
[----:B------:R-:W-:-:S02]  /*6230*/  FMUL R117, R136, R117 ;  /* 0x0000007588757220 */ /* 0x000fc40000400000 */
[C---:B-1----:R-:W-:Y:S01]  /*6240*/  FMUL R122, R10.reuse, R122 ;  /* 0x0000007a0a7a7220 */ /* 0x042fe20000400000 */
[----:B------:R1:W4:Y:S01]  /*6250*/  MUFU.EX2 R159, R137 ;  /* 0x00000089009f7308 */ /* 0x0003220000000800 */
[C---:B------:R-:W-:Y:S02]  /*6260*/  FMUL R123, R10.reuse, R123 ;  /* 0x0000007b0a7b7220 */ /* 0x040fe40000400000 */
[C---:B------:R-:W-:Y:S02]  /*6270*/  FMUL R118, R10.reuse, R118 ;  /* 0x000000760a767220 */ /* 0x040fe40000400000 */
[----:B------:R-:W-:Y:S02]  /*6280*/  FMUL R119, R10, R119 ;  /* 0x000000770a777220 */ /* 0x000fe40000400000 */
[C---:B------:R-:W-:Y:S02]  /*6290*/  FMUL R112, R136.reuse, R112 ;  /* 0x0000007088707220 */ /* 0x040fe40000400000 */
[----:B------:R-:W-:-:S02]  /*62a0*/  FMUL R113, R136, R113 ;  /* 0x0000007188717220 */ /* 0x000fc40000400000 */
[C---:B------:R-:W-:Y:S02]  /*62b0*/  FMUL R114, R10.reuse, R114 ;  /* 0x000000720a727220 */ /* 0x040fe40000400000 */
[----:B------:R-:W-:Y:S02]  /*62c0*/  FMUL R115, R10, R115 ;  /* 0x000000730a737220 */ /* 0x000fe40000400000 */
        /* <DEDUP_REMOVED lines=19> */
[----:B------:R-:W-:Y:S01]  /*6400*/  FMUL R95, R10, R95 ;  /* 0x0000005f0a5f7220 */ /* 0x000fe20000400000 */
[----:B------:R-:W-:Y:S01]  /*6410*/  LOP3.LUT R193, R20, 0x20, RZ, 0x3c, !PT ;  /* 0x0000002014c17812 */ /* 0x000fe200078e3cff */
[----:B0-----:R-:W-:Y:S01]  /*6420*/  FFMA R3, R136, R3, R139 ;  /* 0x0000000388037223 */ /* 0x001fe2000000008b */
[C---:B-----5:R-:W-:Y:S03]  /*6430*/  HMMA.16816.F32.BF16 R120, R56.reuse, R52, R120 ;  /* 0x000000343878723c */ /* 0x060fe60000041878 */
[----:B-1----:R-:W0:Y:S05]  /*6440*/  LDSM.16.M88.4 R136, [R193+0x8000] ;  /* 0x00800000c188783b */ /* 0x002e2a0000000200 */
[C---:B------:R-:W-:Y:S08]  /*6450*/  HMMA.16816.F32.BF16 R116, R56.reuse, R48, R116 ;  /* 0x000000303874723c */ /* 0x040ff00000041874 */
[C---:B------:R-:W-:Y:S08]  /*6460*/  HMMA.16816.F32.BF16 R112, R56.reuse, R44, R112 ;  /* 0x0000002c3870723c */ /* 0x040ff00000041870 */
[C---:B------:R-:W-:Y:S08]  /*6470*/  HMMA.16816.F32.BF16 R108, R56.reuse, R40, R108 ;  /* 0x00000028386c723c */ /* 0x040ff0000004186c */
[C---:B------:R-:W-:Y:S08]  /*6480*/  HMMA.16816.F32.BF16 R104, R56.reuse, R36, R104 ;  /* 0x000000243868723c */ /* 0x040ff00000041868 */
[C---:B------:R-:W-:Y:S08]  /*6490*/  HMMA.16816.F32.BF16 R100, R56.reuse, R32, R100 ;  /* 0x000000203864723c */ /* 0x040ff00000041864 */
[C---:B------:R-:W-:Y:S08]  /*64a0*/  HMMA.16816.F32.BF16 R96, R56.reuse, R28, R96 ;  /* 0x0000001c3860723c */ /* 0x040ff00000041860 */
[----:B---3--:R-:W-:Y:S01]  /*64b0*/  HMMA.16816.F32.BF16 R92, R56, R24, R92 ;  /* 0x00000018385c723c */ /* 0x008fe2000004185c */
[----:B------:R-:W1:Y:S01]  /*64c0*/  LDSM.16.M88.4 R56, [R193+0x8400] ;  /* 0x00840000c138783b */ /* 0x000e620000000200 */
[----:B--2---:R-:W-:-:S02]  /*64d0*/  FMUL R88, R158, R88 ;  /* 0x000000589e587220 */ /* 0x004fc40000400000 */
[C---:B------:R-:W-:Y:S02]  /*64e0*/  FMUL R89, R158.reuse, R89 ;  /* 0x000000599e597220 */ /* 0x040fe40000400000 */
[C---:B----4-:R-:W-:Y:S02]  /*64f0*/  FMUL R90, R159.reuse, R90 ;  /* 0x0000005a9f5a7220 */ /* 0x050fe40000400000 */
[C---:B------:R-:W-:Y:S02]  /*6500*/  FMUL R91, R159.reuse, R91 ;  /* 0x0000005b9f5b7220 */ /* 0x040fe40000400000 */
[C---:B------:R-:W-:Y:S02]  /*6510*/  FMUL R84, R158.reuse, R84 ;  /* 0x000000549e547220 */ /* 0x040fe40000400000 */
[----:B------:R-:W-:Y:S02]  /*6520*/  FMUL R85, R158, R85 ;  /* 0x000000559e557220 */ /* 0x000fe40000400000 */
[----:B------:R-:W-:-:S02]  /*6530*/  FMUL R86, R159, R86 ;  /* 0x000000569f567220 */ /* 0x000fc40000400000 */
[C---:B------:R-:W-:Y:S02]  /*6540*/  FMUL R87, R159.reuse, R87 ;  /* 0x000000579f577220 */ /* 0x040fe40000400000 */
[C---:B------:R-:W-:Y:S02]  /*6550*/  FMUL R80, R158.reuse, R80 ;  /* 0x000000509e507220 */ /* 0x040fe40000400000 */
        /* <DEDUP_REMOVED lines=22> */
[----:B------:R-:W-:Y:S01]  /*66c0*/  FMUL R63, R159, R63 ;  /* 0x0000003f9f3f7220 */ /* 0x000fe20000400000 */
[C---:B------:R-:W-:Y:S08]  /*66d0*/  HMMA.16816.F32.BF16 R88, R132.reuse, R52, R88 ;  /* 0x000000348458723c */ /* 0x040ff00000041858 */
[C---:B------:R-:W-:Y:S08]  /*66e0*/  HMMA.16816.F32.BF16 R84, R132.reuse, R48, R84 ;  /* 0x000000308454723c */ /* 0x040ff00000041854 */
[C---:B------:R-:W-:Y:S08]  /*66f0*/  HMMA.16816.F32.BF16 R80, R132.reuse, R44, R80 ;  /* 0x0000002c8450723c */ /* 0x040ff00000041850 */
[C---:B------:R-:W-:Y:S08]  /*6700*/  HMMA.16816.F32.BF16 R76, R132.reuse, R40, R76 ;  /* 0x00000028844c723c */ /* 0x040ff0000004184c */
[C---:B------:R-:W-:Y:S08]  /*6710*/  HMMA.16816.F32.BF16 R72, R132.reuse, R36, R72 ;  /* 0x000000248448723c */ /* 0x040ff00000041848 */
[C---:B------:R-:W-:Y:S08]  /*6720*/  HMMA.16816.F32.BF16 R68, R132.reuse, R32, R68 ;  /* 0x000000208444723c */ /* 0x040ff00000041844 */
[C---:B------:R-:W-:Y:S08]  /*6730*/  HMMA.16816.F32.BF16 R64, R132.reuse, R28, R64 ;  /* 0x0000001c8440723c */ /* 0x040ff00000041840 */
[----:B------:R-:W-:Y:S01]  /*6740*/  HMMA.16816.F32.BF16 R60, R132, R24, R60 ;  /* 0x00000018843c723c */ /* 0x000fe2000004183c */
[----:B------:R-:W-:-:S04]  /*6750*/  IADD3 R8, R8, 0x20, RZ ;  /* 0x0000002008087810 */ /* 0x000fc80007ffe0ff */
[----:B------:R-:W-:Y:S02]  /*6760*/  ISETP.GE.AND P1, PT, R8, c[0x0][0x1d0], PT ;  /* 0x0000740008007a0c */ /* 0x000fe40003f26270 */
[----:B------:R-:W-:Y:S01]  /*6770*/  MOV R24, 0x20 ;  /* 0x0000002000187802 */ /* 0x000fe20000000f00 */
[----:B0-----:R-:W-:Y:S01]  /*6780*/  HMMA.16816.F32.BF16 R120, R136, R54, R120 ;  /* 0x000000368878723c */ /* 0x001fe20000041878 */
[----:B------:R-:W-:Y:S01]  /*6790*/  FFMA R9, R10, R9, R170 ;  /* 0x000000090a097223 */ /* 0x000fe200000000aa */
[----:B------:R-:W-:Y:S01]  /*67a0*/  MOV R10, R5 ;  /* 0x00000005000a7202 */ /* 0x000fe20000000f00 */
[----:B------:R-:W-:Y:S01]  /*67b0*/  FFMA R11, R158, R11, R169 ;  /* 0x0000000b9e0b7223 */ /* 0x000fe200000000a9 */
[----:B------:R-:W-:Y:S01]  /*67c0*/  MOV R132, R7 ;  /* 0x0000000700847202 */ /* 0x000fe20000000f00 */
[----:B------:R-:W-:-:S03]  /*67d0*/  IMAD R19, R24, c[0x0][0x1a4], R19 ;  /* 0x0000690018137a24 */ /* 0x000fc600078e0213 */
[----:B------:R-:W-:Y:S01]  /*67e0*/  HMMA.16816.F32.BF16 R116, R136, R50, R116 ;  /* 0x000000328874723c */ /* 0x000fe20000041874 */
[----:B------:R-:W-:Y:S02]  /*67f0*/  IMAD R18, R24, c[0x0][0x1b4], R18 ;  /* 0x00006d0018127a24 */ /* 0x000fe400078e0212 */
[----:B------:R-:W-:Y:S02]  /*6800*/  FFMA R21, R159, R21, R168 ;  /* 0x000000159f157223 */ /* 0x000fe400000000a8 */
[----:B------:R-:W-:-:S03]  /*6810*/  IMAD.MOV.U32 R24, RZ, RZ, R4 ;  /* 0x000000ffff187224 */ /* 0x000fc600078e0004 */
[----:B------:R-:W-:Y:S01]  /*6820*/  HMMA.16816.F32.BF16 R112, R136, R46, R112 ;  /* 0x0000002e8870723c */ /* 0x000fe20000041870 */
[----:B------:R-:W-:-:S07]  /*6830*/  IMAD.MOV.U32 R133, RZ, RZ, R6 ;  /* 0x000000ffff857224 */ /* 0x000fce00078e0006 */
[C---:B------:R-:W-:Y:S08]  /*6840*/  HMMA.16816.F32.BF16 R108, R136.reuse, R42, R108 ;  /* 0x0000002a886c723c */ /* 0x040ff0000004186c */
[C---:B------:R-:W-:Y:S08]  /*6850*/  HMMA.16816.F32.BF16 R104, R136.reuse, R38, R104 ;  /* 0x000000268868723c */ /* 0x040ff00000041868 */
[C---:B------:R-:W-:Y:S08]  /*6860*/  HMMA.16816.F32.BF16 R100, R136.reuse, R34, R100 ;  /* 0x000000228864723c */ /* 0x040ff00000041864 */
[C---:B------:R-:W-:Y:S08]  /*6870*/  HMMA.16816.F32.BF16 R96, R136.reuse, R30, R96 ;  /* 0x0000001e8860723c */ /* 0x040ff00000041860 */
[----:B------:R-:W-:Y:S08]  /*6880*/  HMMA.16816.F32.BF16 R92, R136, R26, R92 ;  /* 0x0000001a885c723c */ /* 0x000ff0000004185c */
[C---:B-1----:R-:W-:Y:S08]  /*6890*/  HMMA.16816.F32.BF16 R88, R56.reuse, R54, R88 ;  /* 0x000000363858723c */ /* 0x042ff00000041858 */
[C---:B------:R-:W-:Y:S08]  /*68a0*/  HMMA.16816.F32.BF16 R84, R56.reuse, R50, R84 ;  /* 0x000000323854723c */ /* 0x040ff00000041854 */
[C---:B------:R-:W-:Y:S08]  /*68b0*/  HMMA.16816.F32.BF16 R80, R56.reuse, R46, R80 ;  /* 0x0000002e3850723c */ /* 0x040ff00000041850 */
[C---:B------:R-:W-:Y:S08]  /*68c0*/  HMMA.16816.F32.BF16 R76, R56.reuse, R42, R76 ;  /* 0x0000002a384c723c */ /* 0x040ff0000004184c */
[C---:B------:R-:W-:Y:S08]  /*68d0*/  HMMA.16816.F32.BF16 R72, R56.reuse, R38, R72 ;  /* 0x000000263848723c */ /* 0x040ff00000041848 */
[C---:B------:R-:W-:Y:S08]  /*68e0*/  HMMA.16816.F32.BF16 R68, R56.reuse, R34, R68 ;  /* 0x000000223844723c */ /* 0x040ff00000041844 */
[C---:B------:R-:W-:Y:S08]  /*68f0*/  HMMA.16816.F32.BF16 R64, R56.reuse, R30, R64 ;  /* 0x0000001e3840723c */ /* 0x040ff00000041840 */
[----:B------:R-:W-:Y:S01]  /*6900*/  HMMA.16816.F32.BF16 R60, R56, R26, R60 ;  /* 0x0000001a383c723c */ /* 0x000fe2000004183c */
[----:B------:R-:W-:Y:S01]  /*6910*/  @P1 CALL.REL.NOINC `(.L_x_0) ;  /* 0x0000001000001944 */ /* 0x000fe20003c00000 */
[----:B------:R-:W-:Y:S06]  /*6920*/  BRA `(.L_x_1) ;  /* 0xffffccd000007947 */ /* 0x000fec000383ffff */
.L_x_0:
[----:B------:R-:W0:Y:S01]  /*6930*/  S2R R30, SR_TID.X ;  /* 0x00000000001e7919 */ /* 0x000e220000002100 */
[----:B------:R-:W-:Y:S01]  /*6940*/  IMAD.MOV.U32 R10, RZ, RZ, c[0x0][0x1c8] ;  /* 0x00007200ff0a7624 */ /* 0x000fe200078e00ff */
[----:B------:R-:W-:Y:S01]  /*6950*/  MOV R209, R3 ;  /* 0x0000000300d17202 */ /* 0x000fe20000000f00 */
[----:B------:R-:W-:Y:S01]  /*6960*/  IMAD.MOV.U32 R213, RZ, RZ, R87 ;  /* 0x000000ffffd57224 */ /* 0x000fe200078e0057 */
[----:B------:R-:W1:Y:S01]  /*6970*/  S2R R236, SR_TID.X ;  /* 0x0000000000ec7919 */ /* 0x000e620000002100 */
[----:B------:R-:W-:Y:S01]  /*6980*/  MOV R87, R21 ;  /* 0x0000001500577202 */ /* 0x000fe20000000f00 */
[----:B------:R-:W-:Y:S01]  /*6990*/  IMAD.MOV.U32 R219, RZ, RZ, R82 ;  /* 0x000000ffffdb7224 */ /* 0x000fe200078e0052 */
[----:B------:R-:W-:Y:S01]  /*69a0*/  MOV R218, R91 ;  /* 0x0000005b00da7202 */ /* 0x000fe20000000f00 */
[----:B------:R-:W2:Y:S01]  /*69b0*/  S2R R229, SR_CTAID.X ;  /* 0x0000000000e57919 */ /* 0x000ea20000002500 */
[----:B------:R-:W-:Y:S01]  /*69c0*/  MOV R206, R88 ;  /* 0x0000005800ce7202 */ /* 0x000fe20000000f00 */
[C---:B------:R-:W-:Y:S01]  /*69d0*/  FMUL R88, R87.reuse, 8388608 ;  /* 0x4b00000057587820 */ /* 0x040fe20000400000 */
[----:B------:R-:W-:Y:S01]  /*69e0*/  MOV R225, R75 ;  /* 0x0000004b00e17202 */ /* 0x000fe20000000f00 */
[----:B------:R-:W3:Y:S01]  /*69f0*/  S2R R233, SR_CTAID.Y ;  /* 0x0000000000e97919 */ /* 0x000ee20000002600 */
[----:B------:R-:W-:Y:S01]  /*6a00*/  MOV R215, R90 ;  /* 0x0000005a00d77202 */ /* 0x000fe20000000f00 */
[----:B------:R-:W-:Y:S01]  /*6a10*/  IMAD.MOV.U32 R227, RZ, RZ, R74 ;  /* 0x000000ffffe37224 */ /* 0x000fe200078e004a */
[----:B------:R-:W-:Y:S01]  /*6a20*/  MOV R217, R86 ;  /* 0x0000005600d97202 */ /* 0x000fe20000000f00 */
[----:B------:R-:W-:Y:S01]  /*6a30*/  IMAD.MOV.U32 R207, RZ, RZ, R89 ;  /* 0x000000ffffcf7224 */ /* 0x000fe200078e0059 */
[----:B------:R-:W-:Y:S01]  /*6a40*/  MOV R211, R83 ;  /* 0x0000005300d37202 */ /* 0x000fe20000000f00 */
[----:B------:R-:W-:Y:S01]  /*6a50*/  IMAD.MOV.U32 R208, RZ, RZ, R85 ;  /* 0x000000ffffd07224 */ /* 0x000fe200078e0055 */
[----:B------:R-:W-:Y:S01]  /*6a60*/  FSETP.GEU.AND P5, PT, R87, 1.175494350822287508e-38, PT ;  /* 0x008000005700780b */ /* 0x000fe20003fae000 */
[----:B------:R-:W-:Y:S01]  /*6a70*/  IMAD.MOV.U32 R74, RZ, RZ, R69 ;  /* 0x000000ffff4a7224 */ /* 0x000fe200078e0045 */
[----:B------:R-:W-:Y:S01]  /*6a80*/  MOV R75, R71 ;  /* 0x00000047004b7202 */ /* 0x000fe20000000f00 */
[----:B------:R-:W-:Y:S01]  /*6a90*/  BAR.SYNC.DEFER_BLOCKING 0x0 ;  /* 0x0000000000007b1d */ /* 0x000fe20000010000 */
[----:B------:R-:W-:Y:S01]  /*6aa0*/  MOV R222, R65 ;  /* 0x0000004100de7202 */ /* 0x000fe20000000f00 */
[----:B------:R-:W-:Y:S01]  /*6ab0*/  IMAD.MOV.U32 R65, RZ, RZ, R66 ;  /* 0x000000ffff417224 */ /* 0x000fe200078e0042 */
[----:B0-----:R-:W-:-:S02]  /*6ac0*/  SHF.R.U32.HI R26, RZ, 0x5, R30 ;  /* 0x00000005ff1a7819 */ /* 0x001fc4000001161e */
[----:B------:R-:W-:Y:S01]  /*6ad0*/  LOP3.LUT R12, R30, 0x3f, RZ, 0xc0, !PT ;  /* 0x0000003f1e0c7812 */ /* 0x000fe200078ec0ff */
[----:B-1----:R-:W-:Y:S01]  /*6ae0*/  IMAD.SHL.U32 R0, R236, 0x800, RZ ;  /* 0x00000800ec007824 */ /* 0x002fe200078e00ff */
[----:B------:R-:W-:Y:S01]  /*6af0*/  SGXT.U32 R26, R26, 0x2 ;  /* 0x000000021a1a781a */ /* 0x000fe20000000000 */
[C---:B------:R-:W-:Y:S01]  /*6b00*/  IMAD.SHL.U32 R14, R236.reuse, 0x10, RZ ;  /* 0x00000010ec0e7824 */ /* 0x040fe200078e00ff */
[----:B------:R-:W-:Y:S02]  /*6b10*/  LOP3.LUT R232, R236, 0x1f, RZ, 0xc0, !PT ;  /* 0x0000001fece87812 */ /* 0x000fe400078ec0ff */
[----:B------:R-:W-:Y:S01]  /*6b20*/  LOP3.LUT R0, R0, 0x3000, RZ, 0xc0, !PT ;  /* 0x0000300000007812 */ /* 0x000fe200078ec0ff */
[----:B------:R-:W-:Y:S01]  /*6b30*/  IMAD R26, R26, c[0x0][0x1c8], RZ ;  /* 0x000072001a1a7a24 */ /* 0x000fe200078e02ff */
[----:B--2---:R-:W-:Y:S01]  /*6b40*/  LEA R229, R229, R232, 0x5 ;  /* 0x000000e8e5e57211 */ /* 0x004fe200078e28ff */
[----:B---3--:R-:W-:Y:S01]  /*6b50*/  IMAD R2, R233, c[0x0][0x1c0], RZ ;  /* 0x00007000e9027a24 */ /* 0x008fe200078e02ff */
[----:B------:R-:W-:Y:S01]  /*6b60*/  LOP3.LUT R127, R14, 0x70, RZ, 0xc0, !PT ;  /* 0x000000700e7f7812 */ /* 0x000fe200078ec0ff */
[----:B------:R-:W-:Y:S01]  /*6b70*/  IMAD R125, R12, 0x10, R0 ;  /* 0x000000100c7d7824 */ /* 0x000fe200078e0200 */
[----:B------:R-:W-:Y:S01]  /*6b80*/  LEA R15, R10, R26, 0x2 ;  /* 0x0000001a0a0f7211 */ /* 0x000fe200078e10ff */
[----:B------:R-:W-:Y:S01]  /*6b90*/  IMAD R8, R229, c[0x0][0x1c4], RZ ;  /* 0x00007100e5087a24 */ /* 0x000fe200078e02ff */
[----:B------:R-:W-:Y:S01]  /*6ba0*/  LOP3.LUT R12, R236, 0x18, RZ, 0xc0, !PT ;  /* 0x00000018ec0c7812 */ /* 0x000fe200078ec0ff */
[----:B------:R-:W-:Y:S01]  /*6bb0*/  IMAD.SHL.U32 R186, R2, 0x2, RZ ;  /* 0x0000000202ba7824 */ /* 0x000fe200078e00ff */
[----:B------:R-:W-:Y:S01]  /*6bc0*/  LOP3.LUT R0, R236, 0x40, RZ, 0xc0, !PT ;  /* 0x00000040ec007812 */ /* 0x000fe200078ec0ff */
[----:B------:R-:W-:Y:S01]  /*6bd0*/  IMAD R17, R10, 0x4, R15 ;  /* 0x000000040a117824 */ /* 0x000fe200078e020f */
[----:B------:R-:W-:Y:S01]  /*6be0*/  SHF.L.U32 R13, R8, 0x1, RZ ;  /* 0x00000001080d7819 */ /* 0x000fe200000006ff */
[----:B------:R-:W-:Y:S01]  /*6bf0*/  IMAD.HI R20, R2, 0x2, RZ ;  /* 0x0000000202147827 */ /* 0x000fe200078e02ff */
[----:B------:R-:W-:-:S02]  /*6c00*/  SHF.R.U32.HI R2, RZ, 0x1, R0 ;  /* 0x00000001ff027819 */ /* 0x000fc40000011600 */
[----:B------:R-:W-:Y:S02]  /*6c10*/  LEA R19, R10, R17, 0x2 ;  /* 0x000000110a137211 */ /* 0x000fe400078e10ff */
[----:B------:R-:W-:Y:S02]  /*6c20*/  IADD3 R186, P1, P2, R13, c[0x0][0x178], R186 ;  /* 0x00005e000dba7a10 */ /* 0x000fe40007a3e0ba */
[----:B------:R-:W-:Y:S01]  /*6c30*/  SHF.L.U32 R13, R236, 0x5, RZ ;  /* 0x00000005ec0d7819 */ /* 0x000fe200000006ff */
[----:B------:R-:W-:Y:S01]  /*6c40*/  IMAD R23, R10, 0x4, R19 ;  /* 0x000000040a177824 */ /* 0x000fe200078e0213 */
[----:B------:R-:W-:Y:S02]  /*6c50*/  LOP3.LUT R2, R125, R2, RZ, 0x3c, !PT ;  /* 0x000000027d027212 */ /* 0x000fe400078e3cff */
[----:B------:R-:W-:Y:S01]  /*6c60*/  LOP3.LUT R59, R13, 0xc60, RZ, 0xc0, !PT ;  /* 0x00000c600d3b7812 */ /* 0x000fe200078ec0ff */
[----:B------:R-:W-:Y:S01]  /*6c70*/  IMAD.HI R13, R8, 0x2, RZ ;  /* 0x00000002080d7827 */ /* 0x000fe200078e02ff */
[----:B------:R-:W-:-:S02]  /*6c80*/  LEA R25, R10, R23, 0x2 ;  /* 0x000000170a197211 */ /* 0x000fc400078e10ff */
[C---:B------:R-:W-:Y:S01]  /*6c90*/  LEA.HI R0, R12.reuse, R127, RZ, 0x1f ;  /* 0x0000007f0c007211 */ /* 0x040fe200078ff8ff */
[----:B------:R-:W-:Y:S01]  /*6ca0*/  IMAD R8, R12, 0x200, R59 ;  /* 0x000002000c087824 */ /* 0x000fe200078e023b */
[----:B------:R-:W-:Y:S01]  /*6cb0*/  IADD3.X R20, R13, c[0x0][0x17c], R20, P1, P2 ;  /* 0x00005f000d147a10 */ /* 0x000fe20000fe4414 */
[C---:B------:R-:W-:Y:S01]  /*6cc0*/  IMAD R27, R10.reuse, 0x4, R25 ;  /* 0x000000040a1b7824 */ /* 0x040fe200078e0219 */
[-C--:B------:R-:W-:Y:S02]  /*6cd0*/  LEA R200, P3, R17, R186.reuse, 0x1 ;  /* 0x000000ba11c87211 */ /* 0x080fe400078608ff */
[----:B------:R-:W-:Y:S02]  /*6ce0*/  LEA R202, P2, R15, R186, 0x1 ;  /* 0x000000ba0fca7211 */ /* 0x000fe400078408ff */
[----:B------:R-:W-:Y:S02]  /*6cf0*/  LEA R29, R10, R27, 0x2 ;  /* 0x0000001b0a1d7211 */ /* 0x000fe400078e10ff */
[----:B------:R-:W-:-:S02]  /*6d00*/  LEA.HI.X.SX32 R201, R17, R20, 0x1, P3 ;  /* 0x0000001411c97211 */ /* 0x000fc400018f0eff */
[-C--:B------:R-:W-:Y:S01]  /*6d10*/  LEA R194, P3, R25, R186.reuse, 0x1 ;  /* 0x000000ba19c27211 */ /* 0x080fe200078608ff */
[----:B------:R-:W-:Y:S01]  /*6d20*/  IMAD R31, R10, 0x4, R29 ;  /* 0x000000040a1f7824 */ /* 0x000fe200078e021d */
[----:B------:R-:W-:Y:S02]  /*6d30*/  LEA R204, P1, R26, R186, 0x1 ;  /* 0x000000ba1acc7211 */ /* 0x000fe400078208ff */
[-C--:B------:R-:W-:Y:S02]  /*6d40*/  LEA.HI.X.SX32 R203, R15, R20.reuse, 0x1, P2 ;  /* 0x000000140fcb7211 */ /* 0x080fe400010f0eff */
[C---:B------:R-:W-:Y:S02]  /*6d50*/  LEA R33, R10.reuse, R31, 0x2 ;  /* 0x0000001f0a217211 */ /* 0x040fe400078e10ff */
[----:B------:R-:W-:Y:S02]  /*6d60*/  LEA.HI.X.SX32 R195, R25, R20, 0x1, P3 ;  /* 0x0000001419c37211 */ /* 0x000fe400018f0eff */
[-C--:B------:R-:W-:Y:S01]  /*6d70*/  LEA R196, P2, R23, R186.reuse, 0x1 ;  /* 0x000000ba17c47211 */ /* 0x080fe200078408ff */
[----:B------:R-:W-:Y:S01]  /*6d80*/  IMAD R35, R10, 0x4, R33 ;  /* 0x000000040a237824 */ /* 0x000fe200078e0221 */
        /* <DEDUP_REMOVED lines=8> */
[C---:B------:R-:W-:Y:S02]  /*6e10*/  LEA R41, R10.reuse, R39, 0x2 ;  /* 0x000000270a297211 */ /* 0x040fe400078e10ff */
[----:B------:R-:W-:Y:S02]  /*6e20*/  LEA R16, P3, R37, R186, 0x1 ;  /* 0x000000ba25107211 */ /* 0x000fe400078608ff */
[----:B------:R-:W-:Y:S01]  /*6e30*/  LEA.HI.X.SX32 R199, R19, R20, 0x1, P1 ;  /* 0x0000001413c77211 */ /* 0x000fe200008f0eff */
[C---:B------:R-:W-:Y:S01]  /*6e40*/  IMAD R43, R10.reuse, 0x4, R41 ;  /* 0x000000040a2b7824 */ /* 0x040fe200078e0229 */
[----:B------:R-:W-:Y:S02]  /*6e50*/  LEA R192, P1, R27, R186, 0x1 ;  /* 0x000000ba1bc07211 */ /* 0x000fe400078208ff */
[----:B------:R-:W-:Y:S02]  /*6e60*/  LEA.HI.X.SX32 R191, R29, R20, 0x1, P2 ;  /* 0x000000141dbf7211 */ /* 0x000fe400010f0eff */
[----:B------:R-:W-:-:S02]  /*6e70*/  LEA R45, R10, R43, 0x2 ;  /* 0x0000002b0a2d7211 */ /* 0x000fc400078e10ff */
[----:B------:R-:W-:Y:S02]  /*6e80*/  LEA.HI.X.SX32 R17, R37, R20, 0x1, P3 ;  /* 0x0000001425117211 */ /* 0x000fe400018f0eff */
[C---:B------:R-:W-:Y:S02]  /*6e90*/  LEA R47, R10.reuse, R45, 0x2 ;  /* 0x0000002d0a2f7211 */ /* 0x040fe400078e10ff */
[-C--:B------:R-:W-:Y:S02]  /*6ea0*/  LEA R14, P2, R35, R186.reuse, 0x1 ;  /* 0x000000ba230e7211 */ /* 0x080fe400078408ff */
[C---:B------:R-:W-:Y:S02]  /*6eb0*/  LEA R49, R10.reuse, R47, 0x2 ;  /* 0x0000002f0a317211 */ /* 0x040fe400078e10ff */
[----:B------:R-:W-:Y:S02]  /*6ec0*/  LEA R24, P3, R43, R186, 0x1 ;  /* 0x000000ba2b187211 */ /* 0x000fe400078608ff */
[----:B------:R-:W-:-:S02]  /*6ed0*/  LEA R51, R10, R49, 0x2 ;  /* 0x000000310a337211 */ /* 0x000fc400078e10ff */
[----:B------:R-:W-:Y:S02]  /*6ee0*/  LEA.HI.X.SX32 R193, R27, R20, 0x1, P1 ;  /* 0x000000141bc17211 */ /* 0x000fe400008f0eff */
[----:B------:R-:W-:Y:S02]  /*6ef0*/  LEA R53, R10, R51, 0x2 ;  /* 0x000000330a357211 */ /* 0x000fe400078e10ff */
[----:B------:R-:W-:Y:S02]  /*6f00*/  LOP3.LUT R28, R30, 0x7f, RZ, 0xc0, !PT ;  /* 0x0000007f1e1c7812 */ /* 0x000fe400078ec0ff */
[C---:B------:R-:W-:Y:S02]  /*6f10*/  LEA R55, R10.reuse, R53, 0x2 ;  /* 0x000000350a377211 */ /* 0x040fe400078e10ff */
[----:B------:R-:W-:Y:S02]  /*6f20*/  LEA R12, P1, R33, R186, 0x1 ;  /* 0x000000ba210c7211 */ /* 0x000fe400078208ff */
[----:B------:R-:W-:-:S02]  /*6f30*/  LEA R57, R10, R55, 0x2 ;  /* 0x000000370a397211 */ /* 0x000fc400078e10ff */
[-C--:B------:R-:W-:Y:S02]  /*6f40*/  LEA.HI.X.SX32 R15, R35, R20.reuse, 0x1, P2 ;  /* 0x00000014230f7211 */ /* 0x080fe400010f0eff */
[C---:B------:R-:W-:Y:S02]  /*6f50*/  LEA R59, R10.reuse, R57, 0x2 ;  /* 0x000000390a3b7211 */ /* 0x040fe400078e10ff */
[----:B------:R-:W-:Y:S02]  /*6f60*/  LEA.HI.X.SX32 R25, R43, R20, 0x1, P3 ;  /* 0x000000142b197211 */ /* 0x000fe400018f0eff */
[C---:B------:R-:W-:Y:S02]  /*6f70*/  LEA R125, R10.reuse, R59, 0x2 ;  /* 0x0000003b0a7d7211 */ /* 0x040fe400078e10ff */
[-C--:B------:R-:W-:Y:S02]  /*6f80*/  LEA R22, P2, R41, R186.reuse, 0x1 ;  /* 0x000000ba29167211 */ /* 0x080fe400078408ff */
[----:B------:R-:W-:Y:S01]  /*6f90*/  LEA R30, P3, R49, R186, 0x1 ;  /* 0x000000ba311e7211 */ /* 0x000fe200078608ff */
[----:B------:R-:W-:Y:S01]  /*6fa0*/  IMAD R127, R10, 0x4, R125 ;  /* 0x000000040a7f7824 */ /* 0x000fe200078e027d */
[----:B------:R-:W-:-:S02]  /*6fb0*/  LEA.HI.X.SX32 R13, R33, R20, 0x1, P1 ;  /* 0x00000014210d7211 */ /* 0x000fc400008f0eff */
[----:B------:R-:W-:Y:S02]  /*6fc0*/  ISETP.GE.U32.AND P0, PT, R28, 0x20, PT ;  /* 0x000000201c00780c */ /* 0x000fe40003f06070 */
[C---:B------:R-:W-:Y:S02]  /*6fd0*/  LEA R129, R10.reuse, R127, 0x2 ;  /* 0x0000007f0a817211 */ /* 0x040fe400078e10ff */
[----:B------:R-:W-:Y:S02]  /*6fe0*/  LEA R18, P1, R39, R186, 0x1 ;  /* 0x000000ba27127211 */ /* 0x000fe400078208ff */
[C---:B------:R-:W-:Y:S02]  /*6ff0*/  LEA R131, R10.reuse, R129, 0x2 ;  /* 0x000000810a837211 */ /* 0x040fe400078e10ff */
[-C--:B------:R-:W-:Y:S02]  /*7000*/  LEA.HI.X.SX32 R23, R41, R20.reuse, 0x1, P2 ;  /* 0x0000001429177211 */ /* 0x080fe400010f0eff */
[----:B------:R-:W-:Y:S01]  /*7010*/  LEA.HI.X.SX32 R31, R49, R20, 0x1, P3 ;  /* 0x00000014311f7211 */ /* 0x000fe200018f0eff */
[----:B------:R-:W-:Y:S01]  /*7020*/  IMAD R133, R10, 0x4, R131 ;  /* 0x000000040a857824 */ /* 0x000fe200078e0283 */
[----:B------:R-:W-:-:S02]  /*7030*/  LEA R28, P2, R47, R186, 0x1 ;  /* 0x000000ba2f1c7211 */ /* 0x000fc400078408ff */
[----:B------:R-:W-:Y:S02]  /*7040*/  LEA R36, P3, R55, R186, 0x1 ;  /* 0x000000ba37247211 */ /* 0x000fe400078608ff */
[C---:B------:R-:W-:Y:S02]  /*7050*/  LEA R135, R10.reuse, R133, 0x2 ;  /* 0x000000850a877211 */ /* 0x040fe400078e10ff */
[----:B------:R-:W-:Y:S02]  /*7060*/  LEA.HI.X.SX32 R19, R39, R20, 0x1, P1 ;  /* 0x0000001427137211 */ /* 0x000fe400008f0eff */
[C---:B------:R-:W-:Y:S02]  /*7070*/  LEA R137, R10.reuse, R135, 0x2 ;  /* 0x000000870a897211 */ /* 0x040fe400078e10ff */
[----:B------:R-:W-:Y:S02]  /*7080*/  LEA R26, P1, R45, R186, 0x1 ;  /* 0x000000ba2d1a7211 */ /* 0x000fe400078208ff */
[-C--:B------:R-:W-:Y:S01]  /*7090*/  LEA.HI.X.SX32 R29, R47, R20.reuse, 0x1, P2 ;  /* 0x000000142f1d7211 */ /* 0x080fe200010f0eff */
[----:B------:R-:W-:Y:S01]  /*70a0*/  IMAD R139, R10, 0x4, R137 ;  /* 0x000000040a8b7824 */ /* 0x000fe200078e0289 */
[----:B------:R-:W-:-:S02]  /*70b0*/  LEA.HI.X.SX32 R37, R55, R20, 0x1, P3 ;  /* 0x0000001437257211 */ /* 0x000fc400018f0eff */
[-C--:B------:R-:W-:Y:S02]  /*70c0*/  LEA R34, P2, R53, R186.reuse, 0x1 ;  /* 0x000000ba35227211 */ /* 0x080fe400078408ff */
[C---:B------:R-:W-:Y:S02]  /*70d0*/  LEA R141, R10.reuse, R139, 0x2 ;  /* 0x0000008b0a8d7211 */ /* 0x040fe400078e10ff */
[----:B------:R-:W-:Y:S02]  /*70e0*/  LEA R42, P3, R125, R186, 0x1 ;  /* 0x000000ba7d2a7211 */ /* 0x000fe400078608ff */
[C---:B------:R-:W-:Y:S02]  /*70f0*/  LEA R143, R10.reuse, R141, 0x2 ;  /* 0x0000008d0a8f7211 */ /* 0x040fe400078e10ff */
[----:B------:R-:W-:Y:S02]  /*7100*/  LEA.HI.X.SX32 R27, R45, R20, 0x1, P1 ;  /* 0x000000142d1b7211 */ /* 0x000fe400008f0eff */
[----:B------:R-:W-:Y:S01]  /*7110*/  LEA R32, P1, R51, R186, 0x1 ;  /* 0x000000ba33207211 */ /* 0x000fe200078208ff */
[----:B------:R-:W-:Y:S01]  /*7120*/  IMAD R145, R10, 0x4, R143 ;  /* 0x000000040a917824 */ /* 0x000fe200078e028f */
[----:B------:R-:W-:-:S02]  /*7130*/  LEA.HI.X.SX32 R35, R53, R20, 0x1, P2 ;  /* 0x0000001435237211 */ /* 0x000fc400010f0eff */
[----:B------:R-:W-:Y:S02]  /*7140*/  LEA.HI.X.SX32 R43, R125, R20, 0x1, P3 ;  /* 0x000000147d2b7211 */ /* 0x000fe400018f0eff */
[C---:B------:R-:W-:Y:S02]  /*7150*/  LEA R147, R10.reuse, R145, 0x2 ;  /* 0x000000910a937211 */ /* 0x040fe400078e10ff */
[-C--:B------:R-:W-:Y:S02]  /*7160*/  LEA R40, P2, R59, R186.reuse, 0x1 ;  /* 0x000000ba3b287211 */ /* 0x080fe400078408ff */
[C---:B------:R-:W-:Y:S02]  /*7170*/  LEA R149, R10.reuse, R147, 0x2 ;  /* 0x000000930a957211 */ /* 0x040fe400078e10ff */
[----:B------:R-:W-:Y:S02]  /*7180*/  LEA R48, P3, R131, R186, 0x1 ;  /* 0x000000ba83307211 */ /* 0x000fe400078608ff */
[----:B------:R-:W-:Y:S01]  /*7190*/  LEA.HI.X.SX32 R33, R51, R20, 0x1, P1 ;  /* 0x0000001433217211 */ /* 0x000fe200008f0eff */
[----:B------:R-:W-:Y:S01]  /*71a0*/  IMAD R151, R10, 0x4, R149 ;  /* 0x000000040a977824 */ /* 0x000fe200078e0295 */
[----:B------:R-:W-:-:S02]  /*71b0*/  LEA R38, P1, R57, R186, 0x1 ;  /* 0x000000ba39267211 */ /* 0x000fc400078208ff */
        /* <DEDUP_REMOVED lines=8> */
[----:B------:R-:W-:Y:S02]  /*7240*/  LEA R44, P1, R127, R186, 0x1 ;  /* 0x000000ba7f2c7211 */ /* 0x000fe400078208ff */
[C---:B------:R-:W-:Y:S02]  /*7250*/  LEA R159, R10.reuse, R157, 0x2 ;  /* 0x0000009d0a9f7211 */ /* 0x040fe400078e10ff */
        /* <DEDUP_REMOVED lines=31> */
[-C--:B------:R-:W-:Y:S02]  /*7450*/  LEA R134, P2, R153, R186.reuse, 0x1 ;  /* 0x000000ba99867211 */ /* 0x080fe400078408ff */
[----:B------:R-:W-:Y:S02]  /*7460*/  LEA R142, P3, R161, R186, 0x1 ;  /* 0x000000baa18e7211 */ /* 0x000fe400078608ff */
[----:B------:R-:W-:Y:S02]  /*7470*/  LEA.HI.X.SX32 R127, R145, R20, 0x1, P1 ;  /* 0x00000014917f7211 */ /* 0x000fe400008f0eff */
[----:B------:R-:W-:Y:S02]  /*7480*/  LEA R132, P1, R151, R186, 0x1 ;  /* 0x000000ba97847211 */ /* 0x000fe400078208ff */
[----:B------:R-:W-:-:S02]  /*7490*/  LEA.HI.X.SX32 R135, R153, R20, 0x1, P2 ;  /* 0x0000001499877211 */ /* 0x000fc400010f0eff */
[----:B------:R-:W-:Y:S02]  /*74a0*/  LEA.HI.X.SX32 R143, R161, R20, 0x1, P3 ;  /* 0x00000014a18f7211 */ /* 0x000fe400018f0eff */
[-C--:B------:R-:W-:Y:S02]  /*74b0*/  LEA R140, P2, R159, R186.reuse, 0x1 ;  /* 0x000000ba9f8c7211 */ /* 0x080fe400078408ff */
[----:B------:R-:W-:Y:S02]  /*74c0*/  LEA R148, P3, R167, R186, 0x1 ;  /* 0x000000baa7947211 */ /* 0x000fe400078608ff */
[----:B------:R-:W-:Y:S02]  /*74d0*/  LEA R183, R10, R181, 0x2 ;  /* 0x000000b50ab77211 */ /* 0x000fe400078e10ff */
[----:B------:R-:W-:Y:S02]  /*74e0*/  LEA.HI.X.SX32 R133, R151, R20, 0x1, P1 ;  /* 0x0000001497857211 */ /* 0x000fe400008f0eff */
[----:B------:R-:W-:-:S02]  /*74f0*/  LEA R138, P1, R157, R186, 0x1 ;  /* 0x000000ba9d8a7211 */ /* 0x000fc400078208ff */
[-C--:B------:R-:W-:Y:S02]  /*7500*/  LEA.HI.X.SX32 R141, R159, R20.reuse, 0x1, P2 ;  /* 0x000000149f8d7211 */ /* 0x080fe400010f0eff */
[----:B------:R-:W-:Y:S02]  /*7510*/  LEA.HI.X.SX32 R149, R167, R20, 0x1, P3 ;  /* 0x00000014a7957211 */ /* 0x000fe400018f0eff */
[----:B------:R-:W-:Y:S02]  /*7520*/  LEA R146, P2, R165, R186, 0x1 ;  /* 0x000000baa5927211 */ /* 0x000fe400078408ff */
[C---:B------:R-:W-:Y:S02]  /*7530*/  LEA R167, R10.reuse, R183, 0x2 ;  /* 0x000000b70aa77211 */ /* 0x040fe400078e10ff */
[----:B------:R-:W-:Y:S02]  /*7540*/  LEA.HI.X.SX32 R139, R157, R20, 0x1, P1 ;  /* 0x000000149d8b7211 */ /* 0x000fe400008f0eff */
[----:B------:R-:W-:Y:S01]  /*7550*/  LEA R144, P1, R163, R186, 0x1 ;  /* 0x000000baa3907211 */ /* 0x000fe200078208ff */
[----:B------:R-:W-:Y:S01]  /*7560*/  IMAD R185, R10, 0x4, R167 ;  /* 0x000000040ab97824 */ /* 0x000fe200078e02a7 */
[----:B------:R-:W-:-:S02]  /*7570*/  LEA.HI.X.SX32 R147, R165, R20, 0x1, P2 ;  /* 0x00000014a5937211 */ /* 0x000fc400010f0eff */
[----:B------:R-:W-:Y:S02]  /*7580*/  LEA R152, P2, R171, R186, 0x1 ;  /* 0x000000baab987211 */ /* 0x000fe400078408ff */
[----:B------:R-:W-:Y:S02]  /*7590*/  LEA.HI.X.SX32 R145, R163, R20, 0x1, P1 ;  /* 0x00000014a3917211 */ /* 0x000fe400008f0eff */
[-C--:B------:R-:W-:Y:S02]  /*75a0*/  LEA R150, P1, R169, R186.reuse, 0x1 ;  /* 0x000000baa9967211 */ /* 0x080fe400078208ff */
[----:B------:R-:W-:Y:S02]  /*75b0*/  LEA R154, P3, R173, R186, 0x1 ;  /* 0x000000baad9a7211 */ /* 0x000fe400078608ff */
[----:B------:R-:W-:Y:S02]  /*75c0*/  LEA.HI.X.SX32 R153, R171, R20, 0x1, P2 ;  /* 0x00000014ab997211 */ /* 0x000fe400010f0eff */
[----:B------:R-:W-:-:S02]  /*75d0*/  LEA R171, R10, R185, 0x2 ;  /* 0x000000b90aab7211 */ /* 0x000fc400078e10ff */
[-C--:B------:R-:W-:Y:S02]  /*75e0*/  LEA.HI.X.SX32 R151, R169, R20.reuse, 0x1, P1 ;  /* 0x00000014a9977211 */ /* 0x080fe400008f0eff */
[----:B------:R-:W-:Y:S02]  /*75f0*/  LEA.HI.X.SX32 R155, R173, R20, 0x1, P3 ;  /* 0x00000014ad9b7211 */ /* 0x000fe400018f0eff */
[C---:B------:R-:W-:Y:S02]  /*7600*/  LEA R156, P1, R175.reuse, R186, 0x1 ;  /* 0x000000baaf9c7211 */ /* 0x040fe400078208ff */
[C---:B------:R-:W-:Y:S02]  /*7610*/  LEA R173, R10.reuse, R171, 0x2 ;  /* 0x000000ab0aad7211 */ /* 0x040fe400078e10ff */
[----:B------:R-:W-:Y:S02]  /*7620*/  LEA.HI.X.SX32 R157, R175, R20, 0x1, P1 ;  /* 0x00000014af9d7211 */ /* 0x000fe400008f0eff */
[-C--:B------:R-:W-:Y:S01]  /*7630*/  LEA R158, P2, R177, R186.reuse, 0x1 ;  /* 0x000000bab19e7211 */ /* 0x080fe200078408ff */
[----:B------:R-:W-:Y:S01]  /*7640*/  IMAD R175, R10, 0x4, R173 ;  /* 0x000000040aaf7824 */ /* 0x000fe200078e02ad */
[----:B------:R-:W-:-:S02]  /*7650*/  LEA R160, P3, R179, R186, 0x1 ;  /* 0x000000bab3a07211 */ /* 0x000fc400078608ff */
[-C--:B------:R-:W-:Y:S02]  /*7660*/  LEA.HI.X.SX32 R159, R177, R20.reuse, 0x1, P2 ;  /* 0x00000014b19f7211 */ /* 0x080fe400010f0eff */
[C---:B------:R-:W-:Y:S02]  /*7670*/  LEA R177, R10.reuse, R175, 0x2 ;  /* 0x000000af0ab17211 */ /* 0x040fe400078e10ff */
[----:B------:R-:W-:Y:S02]  /*7680*/  LEA.HI.X.SX32 R161, R179, R20, 0x1, P3 ;  /* 0x00000014b3a17211 */ /* 0x000fe400018f0eff */
[C---:B------:R-:W-:Y:S02]  /*7690*/  LEA R162, P1, R181.reuse, R186, 0x1 ;  /* 0x000000bab5a27211 */ /* 0x040fe400078208ff */
[----:B------:R-:W-:Y:S02]  /*76a0*/  LEA R179, R10, R177, 0x2 ;  /* 0x000000b10ab37211 */ /* 0x000fe400078e10ff */
[----:B------:R-:W-:-:S02]  /*76b0*/  LEA.HI.X.SX32 R163, R181, R20, 0x1, P1 ;  /* 0x00000014b5a37211 */ /* 0x000fc400008f0eff */
[-C--:B------:R-:W-:Y:S01]  /*76c0*/  LEA R164, P2, R183, R186.reuse, 0x1 ;  /* 0x000000bab7a47211 */ /* 0x080fe200078408ff */
[C---:B------:R-:W-:Y:S01]  /*76d0*/  IMAD R181, R10.reuse, 0x4, R179 ;  /* 0x000000040ab57824 */ /* 0x040fe200078e02b3 */
[----:B------:R-:W-:Y:S02]  /*76e0*/  LEA R166, P3, R167, R186, 0x1 ;  /* 0x000000baa7a67211 */ /* 0x000fe400078608ff */
[----:B------:R-:W-:Y:S02]  /*76f0*/  LEA.HI.X.SX32 R165, R183, R20, 0x1, P2 ;  /* 0x00000014b7a57211 */ /* 0x000fe400010f0eff */
[----:B------:R-:W-:Y:S02]  /*7700*/  LEA R168, P1, R185, R186, 0x1 ;  /* 0x000000bab9a87211 */ /* 0x000fe400078208ff */
[----:B------:R-:W-:Y:S02]  /*7710*/  LEA R183, R10, R181, 0x2 ;  /* 0x000000b50ab77211 */ /* 0x000fe400078e10ff */
[----:B------:R-:W-:-:S02]  /*7720*/  LEA.HI.X.SX32 R167, R167, R20, 0x1, P3 ;  /* 0x00000014a7a77211 */ /* 0x000fc400018f0eff */
[-C--:B------:R-:W-:Y:S02]  /*7730*/  LEA R170, P2, R171, R186.reuse, 0x1 ;  /* 0x000000baabaa7211 */ /* 0x080fe400078408ff */
[----:B------:R-:W-:Y:S02]  /*7740*/  LEA R172, P3, R173, R186, 0x1 ;  /* 0x000000baadac7211 */ /* 0x000fe400078608ff */
[-C--:B------:R-:W-:Y:S02]  /*7750*/  LEA.HI.X.SX32 R169, R185, R20.reuse, 0x1, P1 ;  /* 0x00000014b9a97211 */ /* 0x080fe400008f0eff */
[C---:B------:R-:W-:Y:S02]  /*7760*/  LEA R185, R10.reuse, R183, 0x2 ;  /* 0x000000b70ab97211 */ /* 0x040fe400078e10ff */
[-C--:B------:R-:W-:Y:S02]  /*7770*/  LEA.HI.X.SX32 R171, R171, R20.reuse, 0x1, P2 ;  /* 0x00000014abab7211 */ /* 0x080fe400010f0eff */
[----:B------:R-:W-:Y:S01]  /*7780*/  LEA.HI.X.SX32 R173, R173, R20, 0x1, P3 ;  /* 0x00000014adad7211 */ /* 0x000fe200018f0eff */
[----:B------:R-:W-:Y:S01]  /*7790*/  IMAD R187, R10, 0x4, R185 ;  /* 0x000000040abb7824 */ /* 0x000fe200078e02b9 */
[----:B------:R-:W-:-:S02]  /*77a0*/  LEA R174, P1, R175, R186, 0x1 ;  /* 0x000000baafae7211 */ /* 0x000fc400078208ff */
[-C--:B------:R-:W-:Y:S02]  /*77b0*/  LEA R176, P2, R177, R186.reuse, 0x1 ;  /* 0x000000bab1b07211 */ /* 0x080fe400078408ff */
[----:B------:R-:W-:Y:S02]  /*77c0*/  LEA R178, P3, R179, R186, 0x1 ;  /* 0x000000bab3b27211 */ /* 0x000fe400078608ff */
[-C--:B------:R-:W-:Y:S02]  /*77d0*/  LEA.HI.X.SX32 R175, R175, R20.reuse, 0x1, P1 ;  /* 0x00000014afaf7211 */ /* 0x080fe400008f0eff */
[-C--:B------:R-:W-:Y:S02]  /*77e0*/  LEA.HI.X.SX32 R177, R177, R20.reuse, 0x1, P2 ;  /* 0x00000014b1b17211 */ /* 0x080fe400010f0eff */
[----:B------:R-:W-:Y:S02]  /*77f0*/  LEA.HI.X.SX32 R179, R179, R20, 0x1, P3 ;  /* 0x00000014b3b37211 */ /* 0x000fe400018f0eff */
[----:B------:R-:W-:-:S02]  /*7800*/  LEA R180, P1, R181, R186, 0x1 ;  /* 0x000000bab5b47211 */ /* 0x000fc400078208ff */
[-C--:B------:R-:W-:Y:S02]  /*7810*/  LEA R182, P2, R183, R186.reuse, 0x1 ;  /* 0x000000bab7b67211 */ /* 0x080fe400078408ff */
[-C--:B------:R-:W-:Y:S02]  /*7820*/  LEA R184, P3, R185, R186.reuse, 0x1 ;  /* 0x000000bab9b87211 */ /* 0x080fe400078608ff */
[----:B------:R-:W-:Y:S02]  /*7830*/  LEA R186, P4, R187, R186, 0x1 ;  /* 0x000000babbba7211 */ /* 0x000fe400078808ff */
[-C--:B------:R-:W-:Y:S02]  /*7840*/  LEA.HI.X.SX32 R181, R181, R20.reuse, 0x1, P1 ;  /* 0x00000014b5b57211 */ /* 0x080fe400008f0eff */
[-C--:B------:R-:W-:Y:S02]  /*7850*/  LEA.HI.X.SX32 R183, R183, R20.reuse, 0x1, P2 ;  /* 0x00000014b7b77211 */ /* 0x080fe400010f0eff */
[----:B------:R-:W-:-:S02]  /*7860*/  LEA.HI.X.SX32 R185, R185, R20, 0x1, P3 ;  /* 0x00000014b9b97211 */ /* 0x000fc400018f0eff */
[----:B------:R-:W-:Y:S01]  /*7870*/  LEA.HI.X.SX32 R187, R187, R20, 0x1, P4 ;  /* 0x00000014bbbb7211 */ /* 0x000fe200020f0eff */
[C---:B------:R-:W-:Y:S01]  /*7880*/  FMUL R20, R209.reuse, 8388608 ;  /* 0x4b000000d1147820 */ /* 0x040fe20000400000 */
[----:B------:R-:W-:Y:S02]  /*7890*/  FSETP.GEU.AND P2, PT, R209, 1.175494350822287508e-38, PT ;  /* 0x00800000d100780b */ /* 0x000fe40003f4e000 */
[C---:B------:R-:W-:Y:S02]  /*78a0*/  FSETP.GEU.AND P3, PT, R9.reuse, 1.175494350822287508e-38, PT ;  /* 0x008000000900780b */ /* 0x040fe40003f6e000 */
[----:B------:R-:W-:Y:S01]  /*78b0*/  FSEL R3, R20, R209, !P2 ;  /* 0x000000d114037208 */ /* 0x000fe20005000000 */
[----:B------:R-:W-:Y:S01]  /*78c0*/  FMUL R20, R9, 8388608 ;  /* 0x4b00000009147820 */ /* 0x000fe20000400000 */
[----:B------:R-:W-:Y:S02]  /*78d0*/  FSETP.GT.AND P1, PT, |R87|, 8.50705917302346158658e+37, PT ;  /* 0x7e8000005700780b */ /* 0x000fe40003f24200 */
[----:B------:R-:W-:-:S02]  /*78e0*/  FSEL R91, RZ, -23, P3 ;  /* 0xc1b80000ff5b7808 */ /* 0x000fc40001800000 */
[----:B------:R-:W-:Y:S02]  /*78f0*/  FSEL R20, R20, R9, !P3 ;  /* 0x0000000914147208 */ /* 0x000fe40005800000 */
[----:B------:R-:W-:Y:S02]  /*7900*/  FSETP.GEU.AND P3, PT, |R87|, 1.175494350822287508e-38, PT ;  /* 0x008000005700780b */ /* 0x000fe40003f6e200 */
[----:B------:R-:W-:Y:S02]  /*7910*/  MOV R10, R92 ;  /* 0x0000005c000a7202 */ /* 0x000fe40000000f00 */
[----:B------:R-:W-:Y:S02]  /*7920*/  FSEL R88, R88, R87, !P5 ;  /* 0x0000005758587208 */ /* 0x000fe40006800000 */
[----:B------:R-:W-:Y:S01]  /*7930*/  FSEL R92, RZ, -23, P2 ;  /* 0xc1b80000ff5c7808 */ /* 0x000fe20001000000 */
[----:B------:R-:W-:Y:S01]  /*7940*/  @P1 FMUL R63, R63, 0.25 ;  /* 0x3e8000003f3f1820 */ /* 0x000fe20000400000 */
[----:B------:R-:W-:Y:S01]  /*7950*/  FSETP.GT.AND P2, PT, |R11|, 8.50705917302346158658e+37, PT ;  /* 0x7e8000000b00780b */ /* 0x000fe20003f44200 */
[----:B------:R-:W-:Y:S01]  /*7960*/  @P1 FMUL R62, R62, 0.25 ;  /* 0x3e8000003e3e1820 */ /* 0x000fe20000400000 */
[----:B------:R-:W-:Y:S01]  /*7970*/  MOV R214, R80 ;  /* 0x0000005000d67202 */ /* 0x000fe20000000f00 */
[----:B------:R-:W-:Y:S01]  /*7980*/  @P1 FMUL R67, R67, 0.25 ;  /* 0x3e80000043431820 */ /* 0x000fe20000400000 */
[----:B------:R-:W-:Y:S01]  /*7990*/  FSETP.GEU.AND P4, PT, R11, 1.175494350822287508e-38, PT ;  /* 0x008000000b00780b */ /* 0x000fe20003f8e000 */
[----:B------:R-:W-:Y:S01]  /*79a0*/  @P1 FMUL R65, R65, 0.25 ;  /* 0x3e80000041411820 */ /* 0x000fe20000400000 */
[----:B------:R-:W-:Y:S01]  /*79b0*/  MOV R223, R81 ;  /* 0x0000005100df7202 */ /* 0x000fe20000000f00 */
[----:B------:R-:W-:Y:S01]  /*79c0*/  @P1 FMUL R75, R75, 0.25 ;  /* 0x3e8000004b4b1820 */ /* 0x000fe20000400000 */
[----:B------:R-:W-:Y:S01]  /*79d0*/  MOV R221, R68 ;  /* 0x0000004400dd7202 */ /* 0x000fe20000000f00 */
[----:B------:R-:W-:Y:S01]  /*79e0*/  @P1 FMUL R70, R70, 0.25 ;  /* 0x3e80000046461820 */ /* 0x000fe20000400000 */
[----:B------:R-:W-:Y:S01]  /*79f0*/  MOV R220, R60 ;  /* 0x0000003c00dc7202 */ /* 0x000fe20000000f00 */
[----:B------:R-:W-:Y:S01]  /*7a00*/  @P1 FMUL R225, R225, 0.25 ;  /* 0x3e800000e1e11820 */ /* 0x000fe20000400000 */
[----:B------:R-:W-:Y:S01]  /*7a10*/  MOV R66, R61 ;  /* 0x0000003d00427202 */ /* 0x000fe20000000f00 */
[----:B------:R-:W-:Y:S01]  /*7a20*/  @P1 FMUL R227, R227, 0.25 ;  /* 0x3e800000e3e31820 */ /* 0x000fe20000400000 */
[----:B------:R-:W-:Y:S01]  /*7a30*/  IADD3 R81, R20, -0x3f3504f3, RZ ;  /* 0xc0cafb0d14517810 */ /* 0x000fe20007ffe0ff */
[----:B------:R-:W-:Y:S01]  /*7a40*/  @P1 FMUL R79, R79, 0.25 ;  /* 0x3e8000004f4f1820 */ /* 0x000fe20000400000 */
[----:B------:R-:W-:Y:S01]  /*7a50*/  IADD3 R216, R3, -0x3f3504f3, RZ ;  /* 0xc0cafb0d03d87810 */ /* 0x000fe20007ffe0ff */
[----:B------:R-:W-:Y:S01]  /*7a60*/  @P1 FMUL R78, R78, 0.25 ;  /* 0x3e8000004e4e1820 */ /* 0x000fe20000400000 */
[----:B------:R-:W-:Y:S01]  /*7a70*/  IADD3 R83, R88, -0x3f3504f3, RZ ;  /* 0xc0cafb0d58537810 */ /* 0x000fe20007ffe0ff */
[----:B------:R-:W-:Y:S01]  /*7a80*/  @P1 FMUL R211, R211, 0.25 ;  /* 0x3e800000d3d31820 */ /* 0x000fe20000400000 */
[----:B------:R-:W-:Y:S01]  /*7a90*/  LOP3.LUT R81, R81, 0xff800000, RZ, 0xc0, !PT ;  /* 0xff80000051517812 */ /* 0x000fe200078ec0ff */
[----:B------:R-:W-:Y:S01]  /*7aa0*/  @P1 FMUL R87, R87, 0.25 ;  /* 0x3e80000057571820 */ /* 0x000fe20000400000 */
[----:B------:R-:W-:Y:S01]  /*7ab0*/  LOP3.LUT R216, R216, 0xff800000, RZ, 0xc0, !PT ;  /* 0xff800000d8d87812 */ /* 0x000fe200078ec0ff */
[----:B------:R-:W-:Y:S01]  /*7ac0*/  @P1 FMUL R219, R219, 0.25 ;  /* 0x3e800000dbdb1820 */ /* 0x000fe20000400000 */
[----:B------:R-:W-:Y:S01]  /*7ad0*/  LOP3.LUT R83, R83, 0xff800000, RZ, 0xc0, !PT ;  /* 0xff80000053537812 */ /* 0x000fe200078ec0ff */
[----:B------:R-:W-:Y:S01]  /*7ae0*/  @P1 FMUL R213, R213, 0.25 ;  /* 0x3e800000d5d51820 */ /* 0x000fe20000400000 */
[----:B------:R-:W-:Y:S01]  /*7af0*/  I2F R82, R81 ;  /* 0x0000005100527306 */ /* 0x000fe20000201400 */
[----:B------:R-:W-:Y:S01]  /*7b00*/  @P1 FMUL R217, R217, 0.25 ;  /* 0x3e800000d9d91820 */ /* 0x000fe20000400000 */
[----:B------:R-:W-:Y:S01]  /*7b10*/  FSEL R89, RZ, -23, P4 ;  /* 0xc1b80000ff597808 */ /* 0x000fe20002000000 */
[----:B------:R-:W-:Y:S01]  /*7b20*/  @P1 FMUL R218, R218, 0.25 ;  /* 0x3e800000dada1820 */ /* 0x000fe20000400000 */
[----:B------:R-:W-:Y:S01]  /*7b30*/  FSEL R90, RZ, -23, P5 ;  /* 0xc1b80000ff5a7808 */ /* 0x000fe20002800000 */
[----:B------:R-:W-:Y:S01]  /*7b40*/  @P1 FMUL R215, R215, 0.25 ;  /* 0x3e800000d7d71820 */ /* 0x000fe20000400000 */
[----:B------:R-:W-:Y:S01]  /*7b50*/  FSETP.GT.AND P1, PT, |R9|, 8.50705917302346158658e+37, PT ;  /* 0x7e8000000900780b */ /* 0x000fe20003f24200 */
[----:B------:R-:W-:Y:S01]  /*7b60*/  @!P3 FMUL R87, R87, 16777216 ;  /* 0x4b8000005757b820 */ /* 0x000fe20000400000 */
[----:B------:R-:W-:Y:S01]  /*7b70*/  I2F R85, R216 ;  /* 0x000000d800557306 */ /* 0x000fe20000201400 */
[----:B------:R-:W-:Y:S01]  /*7b80*/  @!P3 FMUL R63, R63, 16777216 ;  /* 0x4b8000003f3fb820 */ /* 0x000fe20000400000 */
[----:B------:R-:W-:Y:S01]  /*7b90*/  SHF.L.U32 R230, R236, 0x2, RZ ;  /* 0x00000002ece67819 */ /* 0x000fe200000006ff */
[----:B------:R-:W-:Y:S01]  /*7ba0*/  @!P3 FMUL R62, R62, 16777216 ;  /* 0x4b8000003e3eb820 */ /* 0x000fe20000400000 */
[----:B------:R-:W-:Y:S01]  /*7bb0*/  ISETP.GE.U32.AND P5, PT, R20, 0x7f800000, PT ;  /* 0x7f8000001400780c */ /* 0x000fe20003fa6070 */
[----:B------:R-:W-:-:S02]  /*7bc0*/  @!P3 FMUL R67, R67, 16777216 ;  /* 0x4b8000004343b820 */ /* 0x000fc40000400000 */
[----:B------:R-:W-:Y:S01]  /*7bd0*/  @!P3 FMUL R65, R65, 16777216 ;  /* 0x4b8000004141b820 */ /* 0x000fe20000400000 */
[----:B------:R-:W0:Y:S01]  /*7be0*/  MUFU.RCP R60, R87 ;  /* 0x00000057003c7308 */ /* 0x000e220000001000 */
[----:B------:R-:W-:Y:S02]  /*7bf0*/  @!P3 FMUL R75, R75, 16777216 ;  /* 0x4b8000004b4bb820 */ /* 0x000fe40000400000 */
[----:B------:R-:W-:Y:S02]  /*7c00*/  @!P3 FMUL R70, R70, 16777216 ;  /* 0x4b8000004646b820 */ /* 0x000fe40000400000 */
[----:B------:R-:W-:Y:S02]  /*7c10*/  @!P3 FMUL R225, R225, 16777216 ;  /* 0x4b800000e1e1b820 */ /* 0x000fe40000400000 */
[----:B------:R-:W-:Y:S01]  /*7c20*/  @!P3 FMUL R227, R227, 16777216 ;  /* 0x4b800000e3e3b820 */ /* 0x000fe20000400000 */
[----:B------:R1:W-:Y:S01]  /*7c30*/  I2F R69, R83 ;  /* 0x0000005300457306 */ /* 0x0003e20000201400 */
[----:B------:R-:W-:-:S02]  /*7c40*/  @!P3 FMUL R79, R79, 16777216 ;  /* 0x4b8000004f4fb820 */ /* 0x000fc40000400000 */
[----:B------:R-:W-:Y:S02]  /*7c50*/  @!P3 FMUL R78, R78, 16777216 ;  /* 0x4b8000004e4eb820 */ /* 0x000fe40000400000 */
[----:B------:R-:W-:Y:S02]  /*7c60*/  @!P3 FMUL R211, R211, 16777216 ;  /* 0x4b800000d3d3b820 */ /* 0x000fe40000400000 */
[----:B------:R-:W-:Y:S02]  /*7c70*/  @!P3 FMUL R219, R219, 16777216 ;  /* 0x4b800000dbdbb820 */ /* 0x000fe40000400000 */
[----:B------:R-:W-:Y:S01]  /*7c80*/  @!P3 FMUL R213, R213, 16777216 ;  /* 0x4b800000d5d5b820 */ /* 0x000fe20000400000 */
[----:B-1----:R-:W-:Y:S01]  /*7c90*/  IADD3 R83, R88, -R83, RZ ;  /* 0x8000005358537210 */ /* 0x002fe20007ffe0ff */
[----:B------:R-:W-:Y:S02]  /*7ca0*/  @!P3 FMUL R217, R217, 16777216 ;  /* 0x4b800000d9d9b820 */ /* 0x000fe40000400000 */
[----:B------:R-:W-:-:S02]  /*7cb0*/  @!P3 FMUL R218, R218, 16777216 ;  /* 0x4b800000dadab820 */ /* 0x000fc40000400000 */
[----:B------:R-:W-:Y:S01]  /*7cc0*/  @!P3 FMUL R215, R215, 16777216 ;  /* 0x4b800000d7d7b820 */ /* 0x000fe20000400000 */
[C---:B------:R-:W-:Y:S01]  /*7cd0*/  FSETP.GEU.AND P3, PT, |R11|.reuse, 1.175494350822287508e-38, PT ;  /* 0x008000000b00780b */ /* 0x040fe20003f6e200 */
[C---:B------:R-:W-:Y:S02]  /*7ce0*/  FMUL R80, R11.reuse, 8388608 ;  /* 0x4b0000000b507820 */ /* 0x040fe40000400000 */
[----:B------:R-:W-:Y:S02]  /*7cf0*/  @P2 FMUL R66, R66, 0.25 ;  /* 0x3e80000042422820 */ /* 0x000fe40000400000 */
[----:B------:R-:W-:Y:S01]  /*7d00*/  @P2 FMUL R220, R220, 0.25 ;  /* 0x3e800000dcdc2820 */ /* 0x000fe20000400000 */
[----:B------:R-:W-:Y:S01]  /*7d10*/  FSEL R21, R80, R11, !P4 ;  /* 0x0000000b50157208 */ /* 0x000fe20006000000 */
[----:B------:R-:W-:Y:S02]  /*7d20*/  @P2 FMUL R11, R11, 0.25 ;  /* 0x3e8000000b0b2820 */ /* 0x000fe40000400000 */
[----:B------:R-:W-:Y:S01]  /*7d30*/  @P2 FMUL R222, R222, 0.25 ;  /* 0x3e800000dede2820 */ /* 0x000fe20000400000 */
[C---:B------:R-:W-:Y:S01]  /*7d40*/  IADD3 R80, R21.reuse, -0x3f3504f3, RZ ;  /* 0xc0cafb0d15507810 */ /* 0x040fe20007ffe0ff */
[----:B------:R-:W-:Y:S01]  /*7d50*/  @P2 FMUL R64, R64, 0.25 ;  /* 0x3e80000040402820 */ /* 0x000fe20000400000 */
[----:B------:R-:W-:Y:S01]  /*7d60*/  ISETP.GE.U32.AND P4, PT, R21, 0x7f800000, PT ;  /* 0x7f8000001500780c */ /* 0x000fe20003f86070 */
[----:B------:R-:W-:Y:S01]  /*7d70*/  @P2 FMUL R74, R74, 0.25 ;  /* 0x3e8000004a4a2820 */ /* 0x000fe20000400000 */
[----:B------:R-:W-:Y:S01]  /*7d80*/  LOP3.LUT R80, R80, 0xff800000, RZ, 0xc0, !PT ;  /* 0xff80000050507812 */ /* 0x000fe200078ec0ff */
[----:B------:R-:W-:-:S02]  /*7d90*/  @P2 FMUL R221, R221, 0.25 ;  /* 0x3e800000dddd2820 */ /* 0x000fc40000400000 */
[----:B------:R-:W-:Y:S01]  /*7da0*/  @P2 FMUL R73, R73, 0.25 ;  /* 0x3e80000049492820 */ /* 0x000fe20000400000 */
[----:B------:R1:W-:Y:S01]  /*7db0*/  I2F R86, R80 ;  /* 0x0000005000567306 */ /* 0x0003e20000201400 */
[----:B------:R-:W-:Y:S02]  /*7dc0*/  @P2 FMUL R72, R72, 0.25 ;  /* 0x3e80000048482820 */ /* 0x000fe40000400000 */
[----:B------:R-:W-:Y:S02]  /*7dd0*/  @P2 FMUL R77, R77, 0.25 ;  /* 0x3e8000004d4d2820 */ /* 0x000fe40000400000 */
[----:B------:R-:W-:Y:S02]  /*7de0*/  @P2 FMUL R76, R76, 0.25 ;  /* 0x3e8000004c4c2820 */ /* 0x000fe40000400000 */
[----:B------:R-:W-:Y:S02]  /*7df0*/  @P2 FMUL R223, R223, 0.25 ;  /* 0x3e800000dfdf2820 */ /* 0x000fe40000400000 */
[----:B------:R-:W-:Y:S01]  /*7e00*/  @P2 FMUL R214, R214, 0.25 ;  /* 0x3e800000d6d62820 */ /* 0x000fe20000400000 */
[----:B-1----:R-:W-:Y:S01]  /*7e10*/  IADD3 R80, R21, -R80, RZ ;  /* 0x8000005015507210 */ /* 0x002fe20007ffe0ff */
[----:B------:R-:W-:-:S02]  /*7e20*/  @P2 FMUL R208, R208, 0.25 ;  /* 0x3e800000d0d02820 */ /* 0x000fc40000400000 */
[----:B------:R-:W-:Y:S02]  /*7e30*/  @P2 FMUL R84, R84, 0.25 ;  /* 0x3e80000054542820 */ /* 0x000fe40000400000 */
[----:B------:R-:W-:Y:S02]  /*7e40*/  @!P3 FMUL R11, R11, 16777216 ;  /* 0x4b8000000b0bb820 */ /* 0x000fe40000400000 */
[----:B------:R-:W-:Y:S02]  /*7e50*/  @P2 FMUL R207, R207, 0.25 ;  /* 0x3e800000cfcf2820 */ /* 0x000fe40000400000 */
[----:B------:R-:W-:Y:S01]  /*7e60*/  @P2 FMUL R206, R206, 0.25 ;  /* 0x3e800000cece2820 */ /* 0x000fe20000400000 */
[----:B------:R-:W-:Y:S01]  /*7e70*/  FSETP.GT.AND P2, PT, |R209|, 8.50705917302346158658e+37, PT ;  /* 0x7e800000d100780b */ /* 0x000fe20003f44200 */
[----:B------:R-:W-:Y:S01]  /*7e80*/  @!P3 FMUL R66, R66, 16777216 ;  /* 0x4b8000004242b820 */ /* 0x000fe20000400000 */
[----:B------:R-:W1:Y:S01]  /*7e90*/  MUFU.RCP R11, R11 ;  /* 0x0000000b000b7308 */ /* 0x000e620000001000 */
[----:B------:R-:W-:-:S02]  /*7ea0*/  @!P3 FMUL R220, R220, 16777216 ;  /* 0x4b800000dcdcb820 */ /* 0x000fc40000400000 */
[----:B------:R-:W-:Y:S02]  /*7eb0*/  @!P3 FMUL R222, R222, 16777216 ;  /* 0x4b800000dedeb820 */ /* 0x000fe40000400000 */
[----:B------:R-:W-:Y:S02]  /*7ec0*/  @!P3 FMUL R64, R64, 16777216 ;  /* 0x4b8000004040b820 */ /* 0x000fe40000400000 */
[----:B------:R-:W-:Y:S02]  /*7ed0*/  @!P3 FMUL R74, R74, 16777216 ;  /* 0x4b8000004a4ab820 */ /* 0x000fe40000400000 */
[----:B------:R-:W-:Y:S02]  /*7ee0*/  @!P3 FMUL R221, R221, 16777216 ;  /* 0x4b800000ddddb820 */ /* 0x000fe40000400000 */
[----:B------:R-:W-:Y:S02]  /*7ef0*/  @!P3 FMUL R73, R73, 16777216 ;  /* 0x4b8000004949b820 */ /* 0x000fe40000400000 */
        /* <DEDUP_REMOVED lines=8> */
[----:B------:R-:W-:Y:S01]  /*7f80*/  @!P3 FMUL R206, R206, 16777216 ;  /* 0x4b800000ceceb820 */ /* 0x000fe20000400000 */
[----:B------:R-:W-:Y:S01]  /*7f90*/  FSETP.GEU.AND P3, PT, |R9|, 1.175494350822287508e-38, PT ;  /* 0x008000000900780b */ /* 0x000fe20003f6e200 */
[----:B------:R-:W-:Y:S02]  /*7fa0*/  @P1 FMUL R95, R95, 0.25 ;  /* 0x3e8000005f5f1820 */ /* 0x000fe40000400000 */
[----:B------:R-:W-:Y:S02]  /*7fb0*/  @P1 FMUL R94, R94, 0.25 ;  /* 0x3e8000005e5e1820 */ /* 0x000fe40000400000 */
[----:B------:R-:W-:Y:S02]  /*7fc0*/  @P1 FMUL R99, R99, 0.25 ;  /* 0x3e80000063631820 */ /* 0x000fe40000400000 */
[----:B------:R-:W-:-:S02]  /*7fd0*/  @P1 FMUL R98, R98, 0.25 ;  /* 0x3e80000062621820 */ /* 0x000fc40000400000 */
[----:B------:R-:W-:Y:S02]  /*7fe0*/  @P1 FMUL R103, R103, 0.25 ;  /* 0x3e80000067671820 */ /* 0x000fe40000400000 */
[----:B------:R-:W-:Y:S02]  /*7ff0*/  @P1 FMUL R102, R102, 0.25 ;  /* 0x3e80000066661820 */ /* 0x000fe40000400000 */
        /* <DEDUP_REMOVED lines=10> */
[----:B------:R-:W-:Y:S01]  /*80a0*/  @P1 FMUL R122, R122, 0.25 ;  /* 0x3e8000007a7a1820 */ /* 0x000fe20000400000 */
[C---:B------:R-:W-:Y:S01]  /*80b0*/  FSETP.GEU.AND P1, PT, |R209|.reuse, 1.175494350822287508e-38, PT ;  /* 0x00800000d100780b */ /* 0x040fe20003f2e200 */
[----:B------:R-:W-:Y:S02]  /*80c0*/  @P2 FMUL R209, R209, 0.25 ;  /* 0x3e800000d1d12820 */ /* 0x000fe40000400000 */
[----:B0-----:R-:W-:Y:S02]  /*80d0*/  FMUL R68, R60, R217 ;  /* 0x000000d93c447220 */ /* 0x001fe40000400000 */
[----:B------:R-:W-:Y:S02]  /*80e0*/  @!P3 FMUL R9, R9, 16777216 ;  /* 0x4b8000000909b820 */ /* 0x000fe40000400000 */
[C---:B-1----:R-:W-:Y:S02]  /*80f0*/  FMUL R217, R11.reuse, R220 ;  /* 0x000000dc0bd97220 */ /* 0x042fe40000400000 */
[----:B------:R-:W-:-:S02]  /*8100*/  FMUL R220, R11, R222 ;  /* 0x000000de0bdc7220 */ /* 0x000fc40000400000 */
[----:B------:R-:W-:Y:S02]  /*8110*/  FMUL R222, R11, R64 ;  /* 0x000000400bde7220 */ /* 0x000fe40000400000 */
[----:B------:R-:W-:Y:S01]  /*8120*/  @!P1 FMUL R209, R209, 16777216 ;  /* 0x4b800000d1d19820 */ /* 0x000fe20000400000 */
[----:B------:R-:W0:Y:S01]  /*8130*/  MUFU.RCP R64, R9 ;  /* 0x0000000900407308 */ /* 0x000e220000001000 */
[----:B------:R-:W-:Y:S02]  /*8140*/  @P2 FMUL R10, R10, 0.25 ;  /* 0x3e8000000a0a2820 */ /* 0x000fe40000400000 */
[----:B------:R-:W-:Y:S02]  /*8150*/  @P2 FMUL R93, R93, 0.25 ;  /* 0x3e8000005d5d2820 */ /* 0x000fe40000400000 */
[----:B------:R-:W-:Y:S02]  /*8160*/  @P2 FMUL R97, R97, 0.25 ;  /* 0x3e80000061612820 */ /* 0x000fe40000400000 */
[----:B------:R-:W-:Y:S01]  /*8170*/  @P2 FMUL R100, R100, 0.25 ;  /* 0x3e80000064642820 */ /* 0x000fe20000400000 */
[----:B------:R-:W1:Y:S01]  /*8180*/  MUFU.RCP R209, R209 ;  /* 0x000000d100d17308 */ /* 0x000e620000001000 */
[----:B------:R-:W-:-:S02]  /*8190*/  @P2 FMUL R116, R116, 0.25 ;  /* 0x3e80000074742820 */ /* 0x000fc40000400000 */
[----:B------:R-:W-:Y:S02]  /*81a0*/  @P2 FMUL R120, R120, 0.25 ;  /* 0x3e80000078782820 */ /* 0x000fe40000400000 */
[----:B------:R-:W-:Y:S02]  /*81b0*/  FFMA.FTZ R91, R82, 1.1920928955078125e-07, R91 ;  /* 0x34000000525b7823 */ /* 0x000fe4000001005b */
[----:B------:R-:W-:Y:S02]  /*81c0*/  @!P3 FMUL R95, R95, 16777216 ;  /* 0x4b8000005f5fb820 */ /* 0x000fe40000400000 */
        /* <DEDUP_REMOVED lines=10> */
[----:B------:R-:W-:Y:S01]  /*8270*/  ISETP.GE.U32.AND P2, PT, R3, 0x7f800000, PT ;  /* 0x7f8000000300780c */ /* 0x000fe20003f46070 */
[----:B------:R-:W-:Y:S02]  /*8280*/  FFMA.FTZ R92, R85, 1.1920928955078125e-07, R92 ;  /* 0x34000000555c7823 */ /* 0x000fe4000001005c */
[----:B------:R-:W-:Y:S02]  /*8290*/  FFMA.FTZ R89, R86, 1.1920928955078125e-07, R89 ;  /* 0x3400000056597823 */ /* 0x000fe40000010059 */
[----:B------:R-:W-:Y:S02]  /*82a0*/  FFMA.FTZ R90, R69, 1.1920928955078125e-07, R90 ;  /* 0x34000000455a7823 */ /* 0x000fe4000001005a */
[C---:B------:R-:W-:Y:S02]  /*82b0*/  FMUL R82, R60.reuse, R63 ;  /* 0x0000003f3c527220 */ /* 0x040fe40000400000 */
[----:B------:R-:W-:-:S02]  /*82c0*/  FMUL R71, R60, R62 ;  /* 0x0000003e3c477220 */ /* 0x000fc40000400000 */
[----:B------:R-:W-:Y:S02]  /*82d0*/  @!P3 FMUL R94, R94, 16777216 ;  /* 0x4b8000005e5eb820 */ /* 0x000fe40000400000 */
[----:B------:R-:W-:Y:S02]  /*82e0*/  @!P3 FMUL R99, R99, 16777216 ;  /* 0x4b8000006363b820 */ /* 0x000fe40000400000 */
[----:B------:R-:W-:Y:S02]  /*82f0*/  @!P3 FMUL R102, R102, 16777216 ;  /* 0x4b8000006666b820 */ /* 0x000fe40000400000 */
[----:B------:R-:W-:Y:S02]  /*8300*/  @!P3 FMUL R106, R106, 16777216 ;  /* 0x4b8000006a6ab820 */ /* 0x000fe40000400000 */
[----:B------:R-:W-:Y:S02]  /*8310*/  @!P1 FMUL R10, R10, 16777216 ;  /* 0x4b8000000a0a9820 */ /* 0x000fe40000400000 */
[----:B------:R-:W-:-:S02]  /*8320*/  FMUL R85, R60, R67 ;  /* 0x000000433c557220 */ /* 0x000fc40000400000 */
[C---:B------:R-:W-:Y:S02]  /*8330*/  FMUL R212, R60.reuse, R65 ;  /* 0x000000413cd47220 */ /* 0x040fe40000400000 */
[C---:B------:R-:W-:Y:S02]  /*8340*/  FMUL R86, R60.reuse, R75 ;  /* 0x0000004b3c567220 */ /* 0x040fe40000400000 */
[C---:B------:R-:W-:Y:S01]  /*8350*/  FMUL R70, R60.reuse, R70 ;  /* 0x000000463c467220 */ /* 0x040fe20000400000 */
[----:B------:R-:W-:Y:S01]  /*8360*/  F2FP.BF16.PACK_AB R71, R71, R212 ;  /* 0x000000d44747723e */ /* 0x000fe200000010ff */
[C---:B------:R-:W-:Y:S02]  /*8370*/  FMUL R87, R60.reuse, R225 ;  /* 0x000000e13c577220 */ /* 0x040fe40000400000 */
[C---:B------:R-:W-:Y:S02]  /*8380*/  FMUL R63, R60.reuse, R227 ;  /* 0x000000e33c3f7220 */ /* 0x040fe40000400000 */
[----:B------:R-:W-:-:S02]  /*8390*/  FMUL R210, R60, R79 ;  /* 0x0000004f3cd27220 */ /* 0x000fc40000400000 */
[----:B------:R-:W-:Y:S01]  /*83a0*/  FMUL R69, R60, R78 ;  /* 0x0000004e3c457220 */ /* 0x000fe20000400000 */
[----:B------:R-:W-:Y:S01]  /*83b0*/  F2FP.BF16.PACK_AB R70, R70, R63 ;  /* 0x0000003f4646723e */ /* 0x000fe200000010ff */
[C---:B------:R-:W-:Y:S01]  /*83c0*/  FMUL R211, R60.reuse, R211 ;  /* 0x000000d33cd37220 */ /* 0x040fe20000400000 */
[----:B------:R-:W-:Y:S01]  /*83d0*/  F2FP.BF16.PACK_AB R63, R217, R222 ;  /* 0x000000ded93f723e */ /* 0x000fe200000010ff */
[C---:B------:R-:W-:Y:S02]  /*83e0*/  FMUL R62, R60.reuse, R219 ;  /* 0x000000db3c3e7220 */ /* 0x040fe40000400000 */
[C---:B------:R-:W-:Y:S02]  /*83f0*/  FMUL R213, R60.reuse, R213 ;  /* 0x000000d53cd57220 */ /* 0x040fe40000400000 */
[C---:B------:R-:W-:Y:S01]  /*8400*/  FMUL R218, R60.reuse, R218 ;  /* 0x000000da3cda7220 */ /* 0x040fe20000400000 */
[----:B------:R-:W-:Y:S01]  /*8410*/  F2FP.BF16.PACK_AB R69, R69, R62 ;  /* 0x0000003e4545723e */ /* 0x000fe200000010ff */
[----:B------:R-:W-:-:S02]  /*8420*/  FMUL R61, R60, R215 ;  /* 0x000000d73c3d7220 */ /* 0x000fc40000400000 */
[----:B------:R-:W-:Y:S02]  /*8430*/  FMUL R228, R11, R223 ;  /* 0x000000df0be47220 */ /* 0x000fe40000400000 */
[----:B------:R-:W-:Y:S01]  /*8440*/  @!P3 FMUL R98, R98, 16777216 ;  /* 0x4b8000006262b820 */ /* 0x000fe20000400000 */
[----:B------:R-:W-:Y:S01]  /*8450*/  F2FP.BF16.PACK_AB R68, R68, R61 ;  /* 0x0000003d4444723e */ /* 0x000fe200000010ff */
        /* <DEDUP_REMOVED lines=9> */
[----:B------:R-:W-:Y:S01]  /*84f0*/  @!P3 FMUL R122, R122, 16777216 ;  /* 0x4b8000007a7ab820 */ /* 0x000fe20000400000 */
[----:B------:R-:W-:Y:S01]  /*8500*/  FSETP.NEU.AND P3, PT, R3, RZ, PT ;  /* 0x000000ff0300720b */ /* 0x000fe20003f6d000 */
[----:B------:R-:W-:-:S02]  /*8510*/  @!P1 FMUL R93, R93, 16777216 ;  /* 0x4b8000005d5d9820 */ /* 0x000fc40000400000 */
[----:B------:R-:W-:Y:S02]  /*8520*/  @!P1 FMUL R97, R97, 16777216 ;  /* 0x4b80000061619820 */ /* 0x000fe40000400000 */
[C---:B------:R-:W-:Y:S02]  /*8530*/  FMUL R215, R11.reuse, R66 ;  /* 0x000000420bd77220 */ /* 0x040fe40000400000 */
[C---:B------:R-:W-:Y:S02]  /*8540*/  FMUL R219, R11.reuse, R74 ;  /* 0x0000004a0bdb7220 */ /* 0x040fe40000400000 */
[C---:B------:R-:W-:Y:S02]  /*8550*/  FMUL R221, R11.reuse, R221 ;  /* 0x000000dd0bdd7220 */ /* 0x040fe40000400000 */
[C---:B------:R-:W-:Y:S02]  /*8560*/  FMUL R224, R11.reuse, R73 ;  /* 0x000000490be07220 */ /* 0x040fe40000400000 */
[----:B------:R-:W-:-:S02]  /*8570*/  FMUL R226, R11, R72 ;  /* 0x000000480be27220 */ /* 0x000fc40000400000 */
[C---:B------:R-:W-:Y:S02]  /*8580*/  FMUL R225, R11.reuse, R77 ;  /* 0x0000004d0be17220 */ /* 0x040fe40000400000 */
[----:B------:R-:W-:Y:S01]  /*8590*/  FMUL R227, R11, R76 ;  /* 0x0000004c0be37220 */ /* 0x000fe20000400000 */
[----:B------:R-:W-:Y:S01]  /*85a0*/  F2FP.BF16.PACK_AB R62, R221, R226 ;  /* 0x000000e2dd3e723e */ /* 0x000fe200000010ff */
[C---:B------:R-:W-:Y:S02]  /*85b0*/  FMUL R214, R11.reuse, R214 ;  /* 0x000000d60bd67220 */ /* 0x040fe40000400000 */
[C---:B------:R-:W-:Y:S02]  /*85c0*/  FMUL R208, R11.reuse, R208 ;  /* 0x000000d00bd07220 */ /* 0x040fe40000400000 */
[----:B------:R-:W-:Y:S01]  /*85d0*/  FMUL R60, R11, R84 ;  /* 0x000000540b3c7220 */ /* 0x000fe20000400000 */
[----:B------:R-:W-:Y:S01]  /*85e0*/  F2FP.BF16.PACK_AB R61, R227, R214 ;  /* 0x000000d6e33d723e */ /* 0x000fe200000010ff */
[----:B------:R-:W-:-:S02]  /*85f0*/  FMUL R207, R11, R207 ;  /* 0x000000cf0bcf7220 */ /* 0x000fc40000400000 */
[----:B------:R-:W-:Y:S02]  /*8600*/  FMUL R223, R11, R206 ;  /* 0x000000ce0bdf7220 */ /* 0x000fe40000400000 */
[----:B------:R-:W-:Y:S02]  /*8610*/  @!P1 FMUL R100, R100, 16777216 ;  /* 0x4b80000064649820 */ /* 0x000fe40000400000 */
[----:B------:R-:W-:Y:S01]  /*8620*/  @!P1 FMUL R116, R116, 16777216 ;  /* 0x4b80000074749820 */ /* 0x000fe20000400000 */
[----:B------:R-:W-:Y:S01]  /*8630*/  F2FP.BF16.PACK_AB R60, R60, R223 ;  /* 0x000000df3c3c723e */ /* 0x000fe200000010ff */
[----:B------:R-:W-:Y:S02]  /*8640*/  @!P1 FMUL R120, R120, 16777216 ;  /* 0x4b80000078789820 */ /* 0x000fe40000400000 */
[----:B0-----:R-:W-:Y:S02]  /*8650*/  FMUL R11, R64, R95 ;  /* 0x0000005f400b7220 */ /* 0x001fe40000400000 */
        /* <DEDUP_REMOVED lines=9> */
[----:B------:R-:W-:Y:S01]  /*86f0*/  @!P1 FMUL R121, R121, 16777216 ;  /* 0x4b80000079799820 */ /* 0x000fe20000400000 */
[----:B------:R-:W-:Y:S01]  /*8700*/  ISETP.GE.U32.AND P1, PT, R88, 0x7f800000, PT ;  /* 0x7f8000005800780c */ /* 0x000fe20003f26070 */
[C---:B------:R-:W-:Y:S02]  /*8710*/  FMUL R79, R64.reuse, R94 ;  /* 0x0000005e404f7220 */ /* 0x040fe40000400000 */
[C---:B------:R-:W-:Y:S02]  /*8720*/  FMUL R84, R64.reuse, R99 ;  /* 0x0000006340547220 */ /* 0x040fe40000400000 */
[----:B------:R-:W-:-:S02]  /*8730*/  FMUL R78, R64, R102 ;  /* 0x00000066404e7220 */ /* 0x000fc40000400000 */
[C---:B------:R-:W-:Y:S01]  /*8740*/  FMUL R95, R64.reuse, R106 ;  /* 0x0000006a405f7220 */ /* 0x040fe20000400000 */
[----:B------:R-:W-:Y:S01]  /*8750*/  F2FP.BF16.PACK_AB R11, R11, R84 ;  /* 0x000000540b0b723e */ /* 0x000fe200000010ff */
[----:B-1----:R-:W-:Y:S02]  /*8760*/  FMUL R67, R209, R10 ;  /* 0x0000000ad1437220 */ /* 0x002fe40000400000 */
[----:B------:R-:W-:Y:S01]  /*8770*/  FMUL R98, R64, R98 ;  /* 0x0000006240627220 */ /* 0x000fe20000400000 */
[----:B------:R-:W-:Y:S01]  /*8780*/  F2FP.BF16.PACK_AB R78, R78, R95 ;  /* 0x0000005f4e4e723e */ /* 0x000fe200000010ff */
[----:B------:R-:W-:Y:S01]  /*8790*/  FMUL R103, R64, R103 ;  /* 0x0000006740677220 */ /* 0x000fe20000400000 */
[----:B------:R-:W-:Y:S01]  /*87a0*/  LOP3.LUT R95, R8, 0x70, R230, 0x78, !PT ;  /* 0x00000070085f7812 */ /* 0x000fe200078e78e6 */
[C---:B------:R-:W-:Y:S01]  /*87b0*/  FMUL R94, R64.reuse, R107 ;  /* 0x0000006b405e7220 */ /* 0x040fe20000400000 */
[----:B------:R-:W-:Y:S01]  /*87c0*/  F2FP.BF16.PACK_AB R79, R79, R98 ;  /* 0x000000624f4f723e */ /* 0x000fe200000010ff */
[----:B------:R-:W-:-:S02]  /*87d0*/  FMUL R9, R64, R111 ;  /* 0x0000006f40097220 */ /* 0x000fc40000400000 */
[C---:B------:R-:W-:Y:S01]  /*87e0*/  FMUL R77, R64.reuse, R110 ;  /* 0x0000006e404d7220 */ /* 0x040fe20000400000 */
[----:B------:R-:W-:Y:S01]  /*87f0*/  STS.128 [R95+0x100], R60 ;  /* 0x0001003c5f007388 */ /* 0x000fe20000000c00 */
[C---:B------:R-:W-:Y:S02]  /*8800*/  FMUL R102, R64.reuse, R115 ;  /* 0x0000007340667220 */ /* 0x040fe40000400000 */
[C---:B------:R-:W-:Y:S01]  /*8810*/  FMUL R114, R64.reuse, R114 ;  /* 0x0000007240727220 */ /* 0x040fe20000400000 */
[----:B------:R-:W-:Y:S01]  /*8820*/  STS.128 [R95+0x180], R68 ;  /* 0x000180445f007388 */ /* 0x000fe20000000c00 */
[C---:B------:R-:W-:Y:S01]  /*8830*/  FMUL R119, R64.reuse, R119 ;  /* 0x0000007740777220 */ /* 0x040fe20000400000 */
[----:B------:R-:W-:Y:S01]  /*8840*/  F2FP.BF16.PACK_AB R9, R9, R102 ;  /* 0x000000660909723e */ /* 0x000fe200000010ff */
[C---:B------:R-:W-:Y:S01]  /*8850*/  FMUL R76, R64.reuse, R118 ;  /* 0x00000076404c7220 */ /* 0x040fe20000400000 */
[----:B------:R-:W-:Y:S01]  /*8860*/  F2FP.BF16.PACK_AB R77, R77, R114 ;  /* 0x000000724d4d723e */ /* 0x000fe200000010ff */
[----:B------:R-:W-:-:S02]  /*8870*/  FMUL R106, R64, R123 ;  /* 0x0000007b406a7220 */ /* 0x000fc40000400000 */
[----:B------:R-:W-:Y:S02]  /*8880*/  FMUL R99, R64, R122 ;  /* 0x0000007a40637220 */ /* 0x000fe40000400000 */
[----:B------:R-:W-:Y:S01]  /*8890*/  FMUL R75, R209, R93 ;  /* 0x0000005dd14b7220 */ /* 0x000fe20000400000 */
[----:B------:R-:W-:Y:S01]  /*88a0*/  F2FP.BF16.PACK_AB R8, R119, R106 ;  /* 0x0000006a7708723e */ /* 0x000fe200000010ff */
[C---:B------:R-:W-:Y:S01]  /*88b0*/  FMUL R10, R209.reuse, R97 ;  /* 0x00000061d10a7220 */ /* 0x040fe20000400000 */
[----:B------:R-:W-:Y:S01]  /*88c0*/  F2FP.BF16.PACK_AB R76, R76, R99 ;  /* 0x000000634c4c723e */ /* 0x000fe200000010ff */
[C---:B------:R-:W-:Y:S02]  /*88d0*/  FMUL R66, R209.reuse, R100 ;  /* 0x00000064d1427220 */ /* 0x040fe40000400000 */
[----:B------:R-:W-:Y:S01]  /*88e0*/  FMUL R64, R209, R116 ;  /* 0x00000074d1407220 */ /* 0x000fe20000400000 */
[----:B------:R-:W-:Y:S01]  /*88f0*/  F2FP.BF16.PACK_AB R75, R75, R10 ;  /* 0x0000000a4b4b723e */ /* 0x000fe200000010ff */
[----:B------:R-:W-:Y:S01]  /*8900*/  FMUL R97, R209, R120 ;  /* 0x00000078d1617220 */ /* 0x000fe20000400000 */
[----:B------:R-:W-:Y:S01]  /*8910*/  F2FP.BF16.PACK_AB R10, R103, R94 ;  /* 0x0000005e670a723e */ /* 0x000fe200000010ff */
[C---:B------:R-:W-:Y:S01]  /*8920*/  FMUL R96, R209.reuse, R96 ;  /* 0x00000060d1607220 */ /* 0x040fe20000400000 */
[----:B------:R-:W-:Y:S01]  /*8930*/  STS.128 [R95+0x80], R76 ;  /* 0x0000804c5f007388 */ /* 0x000fe20000000c00 */
[C---:B------:R-:W-:Y:S01]  /*8940*/  FMUL R74, R209.reuse, R101 ;  /* 0x00000065d14a7220 */ /* 0x040fe20000400000 */
[----:B------:R-:W-:Y:S01]  /*8950*/  F2FP.BF16.PACK_AB R64, R64, R97 ;  /* 0x000000614040723e */ /* 0x000fe200000010ff */
[C---:B------:R-:W-:Y:S01]  /*8960*/  FMUL R105, R209.reuse, R105 ;  /* 0x00000069d1697220 */ /* 0x040fe20000400000 */
[----:B------:R-:W-:Y:S01]  /*8970*/  MOV R97, 0x3dc6b27f ;  /* 0x3dc6b27f00617802 */ /* 0x000fe20000000f00 */
[----:B------:R-:W-:Y:S01]  /*8980*/  FMUL R93, R209, R104 ;  /* 0x00000068d15d7220 */ /* 0x000fe20000400000 */
[----:B------:R-:W-:Y:S01]  /*8990*/  F2FP.BF16.PACK_AB R67, R67, R96 ;  /* 0x000000604343723e */ /* 0x000fe200000010ff */
[C---:B------:R-:W-:Y:S01]  /*89a0*/  FMUL R73, R209.reuse, R109 ;  /* 0x0000006dd1497220 */ /* 0x040fe20000400000 */
[----:B------:R-:W-:Y:S01]  /*89b0*/  F2FP.BF16.PACK_AB R74, R74, R105 ;  /* 0x000000694a4a723e */ /* 0x000fe200000010ff */
[C---:B------:R-:W-:Y:S01]  /*89c0*/  FMUL R72, R209.reuse, R117 ;  /* 0x00000075d1487220 */ /* 0x040fe20000400000 */
[----:B------:R-:W-:Y:S01]  /*89d0*/  F2FP.BF16.PACK_AB R66, R66, R93 ;  /* 0x0000005d4242723e */ /* 0x000fe200000010ff */
[C---:B------:R-:W-:Y:S01]  /*89e0*/  FMUL R121, R209.reuse, R121 ;  /* 0x00000079d1797220 */ /* 0x040fe20000400000 */
[----:B------:R0:W-:Y:S01]  /*89f0*/  STS.128 [R95+0x280], R8 ;  /* 0x000280085f007388 */ /* 0x0001e20000000c00 */
[----:B------:R-:W-:-:S02]  /*8a00*/  FMUL R65, R209, R108 ;  /* 0x0000006cd1417220 */ /* 0x000fc40000400000 */
[C---:B------:R-:W-:Y:S01]  /*8a10*/  FMUL R112, R209.reuse, R112 ;  /* 0x00000070d1707220 */ /* 0x040fe20000400000 */
[----:B------:R-:W-:Y:S01]  /*8a20*/  F2FP.BF16.PACK_AB R72, R72, R121 ;  /* 0x000000794848723e */ /* 0x000fe200000010ff */
[----:B------:R-:W-:Y:S02]  /*8a30*/  FMUL R100, R209, R113 ;  /* 0x00000071d1647220 */ /* 0x000fe40000400000 */
[----:B------:R-:W-:Y:S01]  /*8a40*/  IMAD.IADD R81, R20, 0x1, -R81 ;  /* 0x0000000114517824 */ /* 0x000fe200078e0a51 */
[----:B------:R-:W-:Y:S01]  /*8a50*/  F2FP.BF16.PACK_AB R65, R65, R112 ;  /* 0x000000704141723e */ /* 0x000fe200000010ff */
[----:B------:R-:W-:Y:S01]  /*8a60*/  FADD R98, R83, -1 ;  /* 0xbf80000053627421 */ /* 0x000fe20000000000 */
[----:B------:R-:W-:Y:S01]  /*8a70*/  F2FP.BF16.PACK_AB R73, R73, R100 ;  /* 0x000000644949723e */ /* 0x000fe200000010ff */
[----:B------:R-:W-:Y:S01]  /*8a80*/  FADD R94, R81, -1 ;  /* 0xbf800000515e7421 */ /* 0x000fe20000000000 */
[----:B------:R-:W-:Y:S01]  /*8a90*/  LOP3.LUT R100, R2, 0x40, RZ, 0x3c, !PT ;  /* 0x0000004002647812 */ /* 0x000fe200078e3cff */
[----:B------:R1:W-:Y:S01]  /*8aa0*/  STS.128 [R95], R64 ;  /* 0x000000405f007388 */ /* 0x0003e20000000c00 */
[----:B------:R-:W-:-:S02]  /*8ab0*/  FADD R96, R80, -1 ;  /* 0xbf80000050607421 */ /* 0x000fc40000000000 */
[-C--:B0-----:R-:W-:Y:S01]  /*8ac0*/  FFMA.FTZ R9, R94, R97.reuse, -0.16845393180847167969 ;  /* 0xbe2c7f305e097423 */ /* 0x081fe20000010061 */
[----:B------:R0:W-:Y:S01]  /*8ad0*/  STS.128 [R95+0x200], R72 ;  /* 0x000200485f007388 */ /* 0x0001e20000000c00 */
[-C--:B------:R-:W-:Y:S02]  /*8ae0*/  FFMA.FTZ R61, R98, R97.reuse, -0.16845393180847167969 ;  /* 0xbe2c7f30623d7423 */ /* 0x080fe40000010061 */
[----:B------:R-:W-:Y:S02]  /*8af0*/  FFMA.FTZ R11, R96, R97, -0.16845393180847167969 ;  /* 0xbe2c7f30600b7423 */ /* 0x000fe40000010061 */
[----:B------:R-:W-:Y:S02]  /*8b00*/  FFMA.FTZ R9, R94, R9, 0.1716887056827545166 ;  /* 0x3e2fcf2a5e097423 */ /* 0x000fe40000010009 */
[----:B------:R-:W-:Y:S02]  /*8b10*/  FFMA.FTZ R61, R98, R61, 0.1716887056827545166 ;  /* 0x3e2fcf2a623d7423 */ /* 0x000fe4000001003d */
[----:B------:R-:W-:-:S02]  /*8b20*/  FFMA.FTZ R11, R96, R11, 0.1716887056827545166 ;  /* 0x3e2fcf2a600b7423 */ /* 0x000fc4000001000b */
[----:B------:R-:W-:Y:S01]  /*8b30*/  FFMA.FTZ R9, R94, R9, -0.17900948226451873779 ;  /* 0xbe374e435e097423 */ /* 0x000fe20000010009 */
[----:B-1----:R-:W-:Y:S01]  /*8b40*/  F2FP.BF16.PACK_AB R64, R208, R207 ;  /* 0x000000cfd040723e */ /* 0x002fe200000010ff */
[----:B------:R-:W-:Y:S01]  /*8b50*/  IMAD.IADD R216, R3, 0x1, -R216 ;  /* 0x0000000103d87824 */ /* 0x000fe200078e0ad8 */
[----:B------:R-:W-:Y:S01]  /*8b60*/  F2FP.BF16.PACK_AB R65, R225, R228 ;  /* 0x000000e4e141723e */ /* 0x000fe200000010ff */
[----:B------:R-:W-:Y:S01]  /*8b70*/  FFMA.FTZ R61, R98, R61, -0.17900948226451873779 ;  /* 0xbe374e43623d7423 */ /* 0x000fe2000001003d */
[----:B------:R-:W-:Y:S01]  /*8b80*/  F2FP.BF16.PACK_AB R66, R219, R224 ;  /* 0x000000e0db42723e */ /* 0x000fe200000010ff */
[----:B------:R-:W-:Y:S01]  /*8b90*/  FFMA.FTZ R11, R96, R11, -0.17900948226451873779 ;  /* 0xbe374e43600b7423 */ /* 0x000fe2000001000b */
[----:B------:R-:W-:Y:S01]  /*8ba0*/  F2FP.BF16.PACK_AB R67, R215, R220 ;  /* 0x000000dcd743723e */ /* 0x000fe200000010ff */
[----:B------:R-:W-:Y:S01]  /*8bb0*/  FADD R216, R216, -1 ;  /* 0xbf800000d8d87421 */ /* 0x000fe20000000000 */
[----:B0-----:R-:W-:Y:S01]  /*8bc0*/  F2FP.BF16.PACK_AB R72, R213, R218 ;  /* 0x000000dad548723e */ /* 0x001fe200000010ff */
[----:B------:R-:W-:Y:S01]  /*8bd0*/  FFMA.FTZ R71, R96, R11, 0.20512372255325317383 ;  /* 0x3e520bf460477423 */ /* 0x000fe2000001000b */
[----:B------:R-:W-:Y:S01]  /*8be0*/  F2FP.BF16.PACK_AB R73, R210, R211 ;  /* 0x000000d3d249723e */ /* 0x000fe200000010ff */
[----:B------:R0:W-:Y:S01]  /*8bf0*/  STS.128 [R95+0x300], R64 ;  /* 0x000300405f007388 */ /* 0x0001e20000000c00 */
[----:B------:R-:W-:Y:S01]  /*8c00*/  F2FP.BF16.PACK_AB R74, R86, R87 ;  /* 0x00000057564a723e */ /* 0x000fe200000010ff */
[----:B------:R-:W-:Y:S01]  /*8c10*/  FFMA.FTZ R93, R216, R97, -0.16845393180847167969 ;  /* 0xbe2c7f30d85d7423 */ /* 0x000fe20000010061 */
[----:B------:R-:W-:-:S03]  /*8c20*/  F2FP.BF16.PACK_AB R75, R82, R85 ;  /* 0x00000055524b723e */ /* 0x000fc600000010ff */
[C---:B------:R-:W-:Y:S02]  /*8c30*/  FFMA.FTZ R93, R216.reuse, R93, 0.1716887056827545166 ;  /* 0x3e2fcf2ad85d7423 */ /* 0x040fe4000001005d */
[----:B------:R1:W-:Y:S02]  /*8c40*/  STS.128 [R95+0x380], R72 ;  /* 0x000380485f007388 */ /* 0x0003e40000000c00 */
[----:B------:R-:W-:-:S04]  /*8c50*/  FFMA.FTZ R93, R216, R93, -0.17900948226451873779 ;  /* 0xbe374e43d85d7423 */ /* 0x000fc8000001005d */
[----:B------:R-:W-:Y:S02]  /*8c60*/  FFMA.FTZ R93, R216, R93, 0.20512372255325317383 ;  /* 0x3e520bf4d85d7423 */ /* 0x000fe4000001005d */
[----:B0-----:R-:W-:Y:S01]  /*8c70*/  FFMA.FTZ R65, R94, R9, 0.20512372255325317383 ;  /* 0x3e520bf45e417423 */ /* 0x001fe20000010009 */
[----:B------:R-:W-:Y:S01]  /*8c80*/  BAR.SYNC.DEFER_BLOCKING 0x0 ;  /* 0x0000000000007b1d */ /* 0x000fe20000010000 */
[----:B------:R-:W-:Y:S02]  /*8c90*/  FFMA.FTZ R93, R216, R93, -0.24046532809734344482 ;  /* 0xbe763c8bd85d7423 */ /* 0x000fe4000001005d */
[----:B------:R-:W-:Y:S02]  /*8ca0*/  FFMA.FTZ R69, R94, R65, -0.24046532809734344482 ;  /* 0xbe763c8b5e457423 */ /* 0x000fe40000010041 */
[----:B------:R-:W-:Y:S02]  /*8cb0*/  FFMA.FTZ R93, R216, R93, 0.28857114911079406738 ;  /* 0x3e93bf99d85d7423 */ /* 0x000fe4000001005d */
[----:B-1----:R-:W-:-:S02]  /*8cc0*/  FFMA.FTZ R73, R98, R61, 0.20512372255325317383 ;  /* 0x3e520bf462497423 */ /* 0x002fc4000001003d */
[----:B------:R-:W-:Y:S02]  /*8cd0*/  FFMA.FTZ R75, R96, R71, -0.24046532809734344482 ;  /* 0xbe763c8b604b7423 */ /* 0x000fe40000010047 */
[----:B------:R-:W-:Y:S02]  /*8ce0*/  FFMA.FTZ R77, R98, R73, -0.24046532809734344482 ;  /* 0xbe763c8b624d7423 */ /* 0x000fe40000010049 */
[----:B------:R-:W-:Y:S02]  /*8cf0*/  FFMA.FTZ R73, R94, R69, 0.28857114911079406738 ;  /* 0x3e93bf995e497423 */ /* 0x000fe40000010045 */
[----:B------:R-:W-:Y:S02]  /*8d00*/  FFMA.FTZ R81, R98, R77, 0.28857114911079406738 ;  /* 0x3e93bf9962517423 */ /* 0x000fe4000001004d */
[----:B------:R-:W-:Y:S02]  /*8d10*/  FFMA.FTZ R79, R96, R75, 0.28857114911079406738 ;  /* 0x3e93bf99604f7423 */ /* 0x000fe4000001004b */
[----:B------:R-:W-:-:S02]  /*8d20*/  FFMA.FTZ R77, R94, R73, -0.36067417263984680176 ;  /* 0xbeb8aa495e4d7423 */ /* 0x000fc40000010049 */
[----:B------:R-:W-:Y:S02]  /*8d30*/  FFMA.FTZ R85, R98, R81, -0.36067417263984680176 ;  /* 0xbeb8aa4962557423 */ /* 0x000fe40000010051 */
[----:B------:R-:W-:Y:S01]  /*8d40*/  FFMA.FTZ R83, R96, R79, -0.36067417263984680176 ;  /* 0xbeb8aa4960537423 */ /* 0x000fe2000001004f */
[----:B------:R-:W0:Y:S01]  /*8d50*/  LDS.128 R8, [R2] ;  /* 0x0000000002087984 */ /* 0x000e220000000c00 */
[----:B------:R-:W-:Y:S02]  /*8d60*/  FFMA.FTZ R81, R94, R77, 0.48089820146560668945 ;  /* 0x3ef6384a5e517423 */ /* 0x000fe4000001004d */
[----:B------:R-:W-:Y:S01]  /*8d70*/  FFMA.FTZ R95, R98, R85, 0.48089820146560668945 ;  /* 0x3ef6384a625f7423 */ /* 0x000fe20000010055 */
[----:B------:R-:W1:Y:S01]  /*8d80*/  LDS.128 R72, [R100] ;  /* 0x0000000064487984 */ /* 0x000e620000000c00 */
[----:B------:R-:W-:Y:S02]  /*8d90*/  FFMA.FTZ R87, R96, R83, 0.48089820146560668945 ;  /* 0x3ef6384a60577423 */ /* 0x000fe40000010053 */
[----:B------:R-:W-:Y:S01]  /*8da0*/  FFMA.FTZ R85, R94, R81, -0.72134751081466674805 ;  /* 0xbf38aa3b5e557423 */ /* 0x000fe20000010051 */
[----:B------:R-:W2:Y:S01]  /*8db0*/  LDS.128 R60, [R2+0x400] ;  /* 0x00040000023c7984 */ /* 0x000ea20000000c00 */
[----:B------:R-:W-:-:S02]  /*8dc0*/  FFMA.FTZ R99, R98, R95, -0.72134751081466674805 ;  /* 0xbf38aa3b62637423 */ /* 0x000fc4000001005f */
[----:B------:R-:W-:Y:S01]  /*8dd0*/  FFMA.FTZ R97, R96, R87, -0.72134751081466674805 ;  /* 0xbf38aa3b60617423 */ /* 0x000fe20000010057 */
[----:B------:R-:W3:Y:S01]  /*8de0*/  LDS.128 R76, [R100+0x400] ;  /* 0x00040000644c7984 */ /* 0x000ee20000000c00 */
[----:B------:R-:W-:Y:S02]  /*8df0*/  FMUL R95, R94, R85 ;  /* 0x000000555e5f7220 */ /* 0x000fe40000400000 */
[----:B------:R-:W-:Y:S01]  /*8e00*/  FFMA.FTZ R93, R216, R93, -0.36067417263984680176 ;  /* 0xbeb8aa49d85d7423 */ /* 0x000fe2000001005d */
[----:B------:R-:W4:Y:S01]  /*8e10*/  LDS.128 R64, [R2+0x800] ;  /* 0x0008000002407984 */ /* 0x000f220000000c00 */
[----:B------:R-:W-:Y:S02]  /*8e20*/  FMUL R97, R96, R97 ;  /* 0x0000006160617220 */ /* 0x000fe40000400000 */
[----:B------:R-:W-:Y:S01]  /*8e30*/  FFMA.FTZ R93, R216, R93, 0.48089820146560668945 ;  /* 0x3ef6384ad85d7423 */ /* 0x000fe2000001005d */
[----:B------:R-:W5:Y:S01]  /*8e40*/  LDS.128 R80, [R100+0x800] ;  /* 0x0008000064507984 */ /* 0x000f620000000c00 */
[----:B------:R-:W-:-:S02]  /*8e50*/  FMUL R99, R98, R99 ;  /* 0x0000006362637220 */ /* 0x000fc40000400000 */
[----:B------:R-:W-:Y:S01]  /*8e60*/  FFMA.FTZ R93, R216, R93, -0.72134751081466674805 ;  /* 0xbf38aa3bd85d7423 */ /* 0x000fe2000001005d */
[----:B------:R0:W5:Y:S01]  /*8e70*/  LDS.128 R68, [R2+0xc00] ;  /* 0x000c000002447984 */ /* 0x0001620000000c00 */
[----:B------:R-:W-:Y:S02]  /*8e80*/  FMUL R95, R94, R95 ;  /* 0x0000005f5e5f7220 */ /* 0x000fe40000400000 */
[----:B------:R-:W-:Y:S01]  /*8e90*/  FMUL R93, R216, R93 ;  /* 0x0000005dd85d7220 */ /* 0x000fe20000400000 */
[----:B------:R-:W5:Y:S01]  /*8ea0*/  LDS.128 R84, [R100+0xc00] ;  /* 0x000c000064547984 */ /* 0x000f620000000c00 */
[----:B------:R-:W-:Y:S02]  /*8eb0*/  FMUL R97, R96, R97 ;  /* 0x0000006160617220 */ /* 0x000fe40000400000 */
[----:B------:R-:W-:Y:S02]  /*8ec0*/  FMUL R93, R216, R93 ;  /* 0x0000005dd85d7220 */ /* 0x000fe40000400000 */
[----:B0-----:R-:W-:-:S02]  /*8ed0*/  @P2 IMAD.MOV.U32 R2, RZ, RZ, 0x7f800000 ;  /* 0x7f800000ff022424 */ /* 0x001fc400078e00ff */
[----:B------:R-:W-:Y:S02]  /*8ee0*/  FFMA.FTZ R93, R216, 1.4426950216293334961, R93 ;  /* 0x3fb8aa3bd85d7823 */ /* 0x000fe4000001005d */
[----:B------:R-:W-:Y:S02]  /*8ef0*/  FMUL R99, R98, R99 ;  /* 0x0000006362637220 */ /* 0x000fe40000400000 */
[----:B------:R-:W-:Y:S01]  /*8f00*/  FADD R92, R92, R93 ;  /* 0x0000005d5c5c7221 */ /* 0x000fe20000000000 */
[----:B------:R0:W-:Y:S01]  /*8f10*/  STG.E.U16 [R204.64], R8 ;  /* 0x00000008cc007986 */ /* 0x0001e2000c101504 */
[----:B------:R-:W-:Y:S01]  /*8f20*/  @P2 FFMA.FTZ R92, R3, R2, +INF ;  /* 0x7f800000035c2423 */ /* 0x000fe20000010002 */
[----:B------:R-:W-:Y:S01]  /*8f30*/  @P4 MOV R2, 0x7f800000 ;  /* 0x7f80000000024802 */ /* 0x000fe20000000f00 */
[----:B------:R-:W-:Y:S01]  /*8f40*/  FFMA.FTZ R94, R94, 1.4426950216293334961, R95 ;  /* 0x3fb8aa3b5e5e7823 */ /* 0x000fe2000001005f */
[----:B-1----:R1:W-:Y:S01]  /*8f50*/  STG.E.U16 [R202.64], R72 ;  /* 0x00000048ca007986 */ /* 0x0023e2000c101504 */
[----:B------:R-:W-:Y:S01]  /*8f60*/  FFMA.FTZ R96, R96, 1.4426950216293334961, R97 ;  /* 0x3fb8aa3b60607823 */ /* 0x000fe20000010061 */
[----:B------:R-:W-:Y:S01]  /*8f70*/  @P5 MOV R93, 0x7f800000 ;  /* 0x7f800000005d5802 */ /* 0x000fe20000000f00 */
[----:B------:R-:W-:Y:S01]  /*8f80*/  FFMA.FTZ R99, R98, 1.4426950216293334961, R99 ;  /* 0x3fb8aa3b62637823 */ /* 0x000fe20000010063 */
[----:B--2---:R-:W-:Y:S01]  /*8f90*/  STG.E.U16 [R200.64], R60 ;  /* 0x0000003cc8007986 */ /* 0x004fe2000c101504 */
[----:B------:R-:W-:Y:S01]  /*8fa0*/  @P1 IMAD.MOV.U32 R3, RZ, RZ, 0x7f800000 ;  /* 0x7f800000ff031424 */ /* 0x000fe200078e00ff */
[----:B------:R-:W-:Y:S01]  /*8fb0*/  FSETP.NEU.AND P2, PT, R20, RZ, PT ;  /* 0x000000ff1400720b */ /* 0x000fe20003f4d000 */
[----:B------:R-:W-:Y:S01]  /*8fc0*/  FADD R91, R91, R94 ;  /* 0x0000005e5b5b7221 */ /* 0x000fe20000000000 */
[----:B---3--:R2:W-:Y:S01]  /*8fd0*/  STG.E.U16 [R198.64], R76 ;  /* 0x0000004cc6007986 */ /* 0x0085e2000c101504 */
[----:B------:R-:W-:Y:S01]  /*8fe0*/  FADD R89, R89, R96 ;  /* 0x0000006059597221 */ /* 0x000fe20000000000 */
[----:B------:R-:W-:Y:S01]  /*8ff0*/  PRMT R94, R8, 0x7632, R94 ;  /* 0x00007632085e7816 */ /* 0x000fe2000000005e */
[----:B------:R-:W-:Y:S01]  /*9000*/  FADD R90, R90, R99 ;  /* 0x000000635a5a7221 */ /* 0x000fe20000000000 */
[----:B----4-:R3:W-:Y:S01]  /*9010*/  STG.E.U16 [R196.64], R64 ;  /* 0x00000040c4007986 */ /* 0x0107e2000c101504 */
[----:B------:R-:W-:Y:S01]  /*9020*/  @P4 FFMA.FTZ R89, R21, R2, +INF ;  /* 0x7f80000015594423 */ /* 0x000fe20000010002 */
[----:B------:R-:W-:Y:S01]  /*9030*/  PRMT R2, R72, 0x7632, R2 ;  /* 0x0000763248027816 */ /* 0x000fe20000000002 */
[----:B------:R-:W-:Y:S01]  /*9040*/  @P1 FFMA.FTZ R90, R88, R3, +INF ;  /* 0x7f800000585a1423 */ /* 0x000fe20000010003 */
[----:B-----5:R4:W-:Y:S01]  /*9050*/  STG.E.U16 [R194.64], R80 ;  /* 0x00000050c2007986 */ /* 0x0209e2000c101504 */
[----:B------:R-:W-:Y:S01]  /*9060*/  PRMT R3, R60, 0x7632, R3 ;  /* 0x000076323c037816 */ /* 0x000fe20000000003 */
[----:B------:R-:W-:Y:S01]  /*9070*/  @P5 FFMA.FTZ R91, R20, R93, +INF ;  /* 0x7f800000145b5423 */ /* 0x000fe2000001005d */
[----:B0-----:R-:W-:Y:S01]  /*9080*/  PRMT R8, R76, 0x7632, R8 ;  /* 0x000076324c087816 */ /* 0x001fe20000000008 */
[----:B------:R0:W-:Y:S01]  /*9090*/  STG.E.U16 [R192.64], R68 ;  /* 0x00000044c0007986 */ /* 0x0001e2000c101504 */
[----:B-1----:R-:W-:-:S02]  /*90a0*/  PRMT R72, R62, 0x7632, R72 ;  /* 0x000076323e487816 */ /* 0x002fc40000000048 */
[----:B--2---:R-:W-:Y:S01]  /*90b0*/  PRMT R76, R70, 0x7632, R76 ;  /* 0x00007632464c7816 */ /* 0x004fe2000000004c */
[----:B------:R-:W-:Y:S01]  /*90c0*/  STG.E.U16 [R190.64], R84 ;  /* 0x00000054be007986 */ /* 0x000fe2000c101504 */
[----:B---3--:R-:W-:Y:S02]  /*90d0*/  PRMT R64, R64, 0x7632, R64 ;  /* 0x0000763240407816 */ /* 0x008fe40000000040 */
[----:B------:R-:W-:Y:S01]  /*90e0*/  FSETP.NEU.AND P4, PT, R88, RZ, PT ;  /* 0x000000ff5800720b */ /* 0x000fe20003f8d000 */
[----:B------:R-:W-:Y:S01]  /*90f0*/  STG.E.U16 [R188.64], R94 ;  /* 0x0000005ebc007986 */ /* 0x000fe2000c101504 */
[----:B----4-:R-:W-:Y:S02]  /*9100*/  PRMT R80, R80, 0x7632, R80 ;  /* 0x0000763250507816 */ /* 0x010fe40000000050 */
[----:B------:R-:W-:Y:S01]  /*9110*/  PRMT R88, R63, 0x7632, R88 ;  /* 0x000076323f587816 */ /* 0x000fe20000000058 */
[----:B------:R1:W-:Y:S01]  /*9120*/  STG.E.U16 [R12.64], R2 ;  /* 0x000000020c007986 */ /* 0x0003e2000c101504 */
[----:B0-----:R-:W-:-:S02]  /*9130*/  PRMT R68, R68, 0x7632, R68 ;  /* 0x0000763244447816 */ /* 0x001fc40000000044 */
[----:B------:R-:W-:Y:S01]  /*9140*/  PRMT R93, R87, 0x7632, R93 ;  /* 0x00007632575d7816 */ /* 0x000fe2000000005d */
[----:B------:R0:W-:Y:S01]  /*9150*/  STG.E.U16 [R14.64], R3 ;  /* 0x000000030e007986 */ /* 0x0001e2000c101504 */
[----:B------:R-:W-:Y:S02]  /*9160*/  FSETP.NEU.AND P5, PT, R21, RZ, PT ;  /* 0x000000ff1500720b */ /* 0x000fe40003fad000 */
[----:B------:R-:W-:Y:S01]  /*9170*/  FSEL R90, R90, -INF , P4 ;  /* 0xff8000005a5a7808 */ /* 0x000fe20002000000 */
[----:B------:R2:W-:Y:S01]  /*9180*/  STG.E.U16 [R16.64], R8 ;  /* 0x0000000810007986 */ /* 0x0005e2000c101504 */
[----:B------:R-:W-:Y:S02]  /*9190*/  FSEL R89, R89, -INF , P5 ;  /* 0xff80000059597808 */ /* 0x000fe40002800000 */
[----:B-1----:R-:W-:Y:S01]  /*91a0*/  PRMT R13, R84, 0x7632, R13 ;  /* 0x00007632540d7816 */ /* 0x002fe2000000000d */
[----:B------:R-:W-:Y:S01]  /*91b0*/  STG.E.U16 [R18.64], R64 ;  /* 0x0000004012007986 */ /* 0x000fe2000c101504 */
[----:B------:R-:W-:Y:S01]  /*91c0*/  PRMT R2, R9, 0x7632, R2 ;  /* 0x0000763209027816 */ /* 0x000fe20000000002 */
[----:B------:R-:W-:Y:S01]  /*91d0*/  FFMA R6, R89, 0.69314718246459960938, R6 ;  /* 0x3f31721859067823 */ /* 0x000fe20000000006 */
[----:B0-----:R-:W-:Y:S01]  /*91e0*/  PRMT R3, R74, 0x7632, R3 ;  /* 0x000076324a037816 */ /* 0x001fe20000000003 */
[----:B------:R0:W-:Y:S01]  /*91f0*/  STG.E.U16 [R22.64], R80 ;  /* 0x0000005016007986 */ /* 0x0001e2000c101504 */
[----:B------:R-:W-:Y:S01]  /*9200*/  PRMT R12, R83, 0x7632, R12 ;  /* 0x00007632530c7816 */ /* 0x000fe2000000000c */
[----:B------:R-:W-:Y:S01]  /*9210*/  FFMA R7, R90, 0.69314718246459960938, R7 ;  /* 0x3f3172185a077823 */ /* 0x000fe20000000007 */
[----:B--2---:R-:W-:Y:S01]  /*9220*/  PRMT R8, R75, 0x7632, R8 ;  /* 0x000076324b087816 */ /* 0x004fe20000000008 */
[----:B------:R1:W-:Y:S04]  /*9230*/  STG.E.U16 [R24.64], R68 ;  /* 0x0000004418007986 */ /* 0x0003e8000c101504 */
[----:B------:R2:W-:Y:S04]  /*9240*/  STG.E.U16 [R26.64], R13 ;  /* 0x0000000d1a007986 */ /* 0x0005e8000c101504 */
[----:B------:R3:W-:Y:S01]  /*9250*/  STG.E.U16 [R28.64], R9 ;  /* 0x000000091c007986 */ /* 0x0007e2000c101504 */
[----:B0-----:R-:W-:-:S03]  /*9260*/  PRMT R23, R73, 0x7632, R23 ;  /* 0x0000763249177816 */ /* 0x001fc60000000017 */
[----:B------:R0:W-:Y:S01]  /*9270*/  STG.E.U16 [R30.64], R73 ;  /* 0x000000491e007986 */ /* 0x0001e2000c101504 */
[----:B-1----:R-:W-:Y:S02]  /*9280*/  PRMT R24, R61, 0x7632, R24 ;  /* 0x000076323d187816 */ /* 0x002fe40000000018 */
[----:B------:R-:W-:Y:S01]  /*9290*/  PRMT R25, R77, 0x7632, R25 ;  /* 0x000076324d197816 */ /* 0x000fe20000000019 */
[----:B------:R-:W-:Y:S01]  /*92a0*/  STG.E.U16 [R32.64], R61 ;  /* 0x0000003d20007986 */ /* 0x000fe2000c101504 */
[----:B--2---:R-:W-:Y:S02]  /*92b0*/  PRMT R26, R65, 0x7632, R26 ;  /* 0x00007632411a7816 */ /* 0x004fe4000000001a */
[----:B------:R-:W-:Y:S01]  /*92c0*/  PRMT R27, R81, 0x7632, R27 ;  /* 0x00007632511b7816 */ /* 0x000fe2000000001b */
[----:B------:R1:W-:Y:S01]  /*92d0*/  STG.E.U16 [R34.64], R77 ;  /* 0x0000004d22007986 */ /* 0x0003e2000c101504 */
[----:B---3--:R-:W-:Y:S02]  /*92e0*/  PRMT R28, R69, 0x7632, R28 ;  /* 0x00007632451c7816 */ /* 0x008fe4000000001c */
[----:B------:R-:W-:Y:S01]  /*92f0*/  PRMT R29, R85, 0x7632, R29 ;  /* 0x00007632551d7816 */ /* 0x000fe2000000001d */
[----:B------:R-:W-:Y:S01]  /*9300*/  STG.E.U16 [R36.64], R65 ;  /* 0x0000004124007986 */ /* 0x000fe2000c101504 */
[----:B0-----:R-:W-:-:S02]  /*9310*/  PRMT R73, R78, 0x7632, R73 ;  /* 0x000076324e497816 */ /* 0x001fc40000000049 */
[----:B------:R-:W-:Y:S01]  /*9320*/  PRMT R9, R79, 0x7632, R9 ;  /* 0x000076324f097816 */ /* 0x000fe20000000009 */
[----:B------:R-:W-:Y:S04]  /*9330*/  STG.E.U16 [R38.64], R81 ;  /* 0x0000005126007986 */ /* 0x000fe8000c101504 */
[----:B------:R-:W-:Y:S01]  /*9340*/  STG.E.U16 [R40.64], R69 ;  /* 0x0000004528007986 */ /* 0x000fe2000c101504 */
[----:B-1----:R-:W-:-:S03]  /*9350*/  PRMT R77, R86, 0x7632, R77 ;  /* 0x00007632564d7816 */ /* 0x002fc6000000004d */
[----:B------:R-:W-:Y:S04]  /*9360*/  STG.E.U16 [R42.64], R85 ;  /* 0x000000552a007986 */ /* 0x000fe8000c101504 */
[----:B------:R0:W-:Y:S04]  /*9370*/  STG.E.U16 [R44.64], R2 ;  /* 0x000000022c007986 */ /* 0x0001e8000c101504 */
[----:B------:R-:W-:Y:S04]  /*9380*/  STG.E.U16 [R46.64], R23 ;  /* 0x000000172e007986 */ /* 0x000fe8000c101504 */
[----:B------:R-:W-:Y:S04]  /*9390*/  STG.E.U16 [R48.64], R24 ;  /* 0x0000001830007986 */ /* 0x000fe8000c101504 */
[----:B------:R-:W-:Y:S01]  /*93a0*/  STG.E.U16 [R50.64], R25 ;  /* 0x0000001932007986 */ /* 0x000fe2000c101504 */
[----:B0-----:R-:W-:-:S03]  /*93b0*/  PRMT R2, R10, 0x7632, R2 ;  /* 0x000076320a027816 */ /* 0x001fc60000000002 */
[----:B------:R-:W-:Y:S04]  /*93c0*/  STG.E.U16 [R52.64], R26 ;  /* 0x0000001a34007986 */ /* 0x000fe8000c101504 */
[----:B------:R-:W-:Y:S04]  /*93d0*/  STG.E.U16 [R54.64], R27 ;  /* 0x0000001b36007986 */ /* 0x000fe8000c101504 */
[----:B------:R-:W-:Y:S04]  /*93e0*/  STG.E.U16 [R56.64], R28 ;  /* 0x0000001c38007986 */ /* 0x000fe8000c101504 */
[----:B------:R-:W-:Y:S04]  /*93f0*/  STG.E.U16 [R58.64], R29 ;  /* 0x0000001d3a007986 */ /* 0x000fe8000c101504 */
[----:B------:R0:W-:Y:S04]  /*9400*/  STG.E.U16 [R124.64], R10 ;  /* 0x0000000a7c007986 */ /* 0x0001e8000c101504 */
[----:B------:R1:W-:Y:S04]  /*9410*/  STG.E.U16 [R126.64], R74 ;  /* 0x0000004a7e007986 */ /* 0x0003e8000c101504 */
[----:B------:R-:W-:Y:S04]  /*9420*/  STG.E.U16 [R128.64], R62 ;  /* 0x0000003e80007986 */ /* 0x000fe8000c101504 */
[----:B------:R-:W-:Y:S01]  /*9430*/  STG.E.U16 [R130.64], R78 ;  /* 0x0000004e82007986 */ /* 0x000fe2000c101504 */
[----:B0-----:R-:W-:-:S03]  /*9440*/  PRMT R10, R67, 0x7632, R10 ;  /* 0x00007632430a7816 */ /* 0x001fc6000000000a */
[----:B------:R-:W-:Y:S01]  /*9450*/  STG.E.U16 [R132.64], R66 ;  /* 0x0000004284007986 */ /* 0x000fe2000c101504 */
[----:B-1----:R-:W-:-:S03]  /*9460*/  PRMT R74, R66, 0x7632, R74 ;  /* 0x00007632424a7816 */ /* 0x002fc6000000004a */
[----:B------:R0:W-:Y:S04]  /*9470*/  STG.E.U16 [R134.64], R82 ;  /* 0x0000005286007986 */ /* 0x0001e8000c101504 */
[----:B------:R-:W-:Y:S04]  /*9480*/  STG.E.U16 [R136.64], R70 ;  /* 0x0000004688007986 */ /* 0x000fe8000c101504 */
[----:B------:R1:W-:Y:S04]  /*9490*/  STG.E.U16 [R138.64], R86 ;  /* 0x000000568a007986 */ /* 0x0003e8000c101504 */
[----:B------:R2:W-:Y:S01]  /*94a0*/  STG.E.U16 [R140.64], R2 ;  /* 0x000000028c007986 */ /* 0x0005e2000c101504 */
[----:B0-----:R-:W-:-:S03]  /*94b0*/  PRMT R82, R82, 0x7632, R82 ;  /* 0x0000763252527816 */ /* 0x001fc60000000052 */
[----:B------:R0:W-:Y:S04]  /*94c0*/  STG.E.U16 [R142.64], R3 ;  /* 0x000000038e007986 */ /* 0x0001e8000c101504 */
[----:B------:R-:W-:Y:S01]  /*94d0*/  STG.E.U16 [R144.64], R72 ;  /* 0x0000004890007986 */ /* 0x000fe2000c101504 */
[----:B-1----:R-:W-:-:S03]  /*94e0*/  PRMT R86, R11, 0x7632, R86 ;  /* 0x000076320b567816 */ /* 0x002fc60000000056 */
[----:B------:R-:W-:Y:S01]  /*94f0*/  STG.E.U16 [R146.64], R73 ;  /* 0x0000004992007986 */ /* 0x000fe2000c101504 */
[----:B--2---:R-:W-:-:S03]  /*9500*/  FSEL R2, R91, -INF , P2 ;  /* 0xff8000005b027808 */ /* 0x004fc60001000000 */
[----:B------:R-:W-:Y:S01]  /*9510*/  STG.E.U16 [R148.64], R74 ;  /* 0x0000004a94007986 */ /* 0x000fe2000c101504 */
[----:B0-----:R-:W-:Y:S01]  /*9520*/  FSEL R3, R92, -INF , P3 ;  /* 0xff8000005c037808 */ /* 0x001fe20001800000 */
[----:B------:R-:W-:Y:S01]  /*9530*/  FFMA R5, R2, 0.69314718246459960938, R5 ;  /* 0x3f31721802057823 */ /* 0x000fe20000000005 */
[----:B------:R-:W-:Y:S01]  /*9540*/  LOP3.LUT R2, R230, 0x70, RZ, 0xc0, !PT ;  /* 0x00000070e6027812 */ /* 0x000fe200078ec0ff */
[----:B------:R-:W-:Y:S02]  /*9550*/  STG.E.U16 [R150.64], R82 ;  /* 0x0000005296007986 */ /* 0x000fe4000c101504 */
[----:B------:R-:W-:Y:S02]  /*9560*/  FFMA R4, R3, 0.69314718246459960938, R4 ;  /* 0x3f31721803047823 */ /* 0x000fe40000000004 */
[----:B------:R-:W-:Y:S04]  /*9570*/  STG.E.U16 [R152.64], R76 ;  /* 0x0000004c98007986 */ /* 0x000fe8000c101504 */
[----:B------:R-:W-:Y:S04]  /*9580*/  STG.E.U16 [R154.64], R77 ;  /* 0x0000004d9a007986 */ /* 0x000fe8000c101504 */
[----:B------:R0:W-:Y:S04]  /*9590*/  STG.E.U16 [R156.64], R11 ;  /* 0x0000000b9c007986 */ /* 0x0001e8000c101504 */
[----:B------:R1:W-:Y:S04]  /*95a0*/  STG.E.U16 [R158.64], R75 ;  /* 0x0000004b9e007986 */ /* 0x0003e8000c101504 */
[----:B------:R1:W-:Y:S04]  /*95b0*/  STG.E.U16 [R160.64], R63 ;  /* 0x0000003fa0007986 */ /* 0x0003e8000c101504 */
[----:B------:R1:W-:Y:S01]  /*95c0*/  STG.E.U16 [R162.64], R79 ;  /* 0x0000004fa2007986 */ /* 0x0003e2000c101504 */
[----:B0-----:R-:W-:-:S03]  /*95d0*/  PRMT R11, R71, 0x7632, R11 ;  /* 0x00007632470b7816 */ /* 0x001fc6000000000b */
[----:B------:R1:W-:Y:S04]  /*95e0*/  STG.E.U16 [R164.64], R67 ;  /* 0x00000043a4007986 */ /* 0x0003e8000c101504 */
        /* <DEDUP_REMOVED lines=11> */
[----:B------:R-:W-:Y:S06]  /*96a0*/  BAR.SYNC.DEFER_BLOCKING 0x0 ;  /* 0x0000000000007b1d */ /* 0x000fec0000010000 */
[----:B------:R1:W-:Y:S04]  /*96b0*/  STS.128 [R2], R4 ;  /* 0x0000000402007388 */ /* 0x0003e80000000c00 */
[----:B------:R-:W-:Y:S06]  /*96c0*/  BAR.SYNC.DEFER_BLOCKING 0x0 ;  /* 0x0000000000007b1d */ /* 0x000fec0000010000 */
[----:B------:R-:W-:Y:S05]  /*96d0*/  @P0 EXIT ;  /* 0x000000000000094d */ /* 0x000fea0003800000 */
[----:B-1----:R-:W0:Y:S01]  /*96e0*/  LDS R7, [R0] ;  /* 0x0000000000077984 */ /* 0x002e220000000800 */
[----:B------:R-:W-:Y:S01]  /*96f0*/  IMAD R2, R233, c[0x0][0x1cc], RZ ;  /* 0x00007300e9027a24 */ /* 0x000fe200078e02ff */
[C---:B------:R-:W-:Y:S01]  /*9700*/  SHF.L.U32 R6, R229.reuse, 0x2, RZ ;  /* 0x00000002e5067819 */ /* 0x040fe200000006ff */
[----:B------:R-:W-:-:S03]  /*9710*/  IMAD.HI R5, R229, 0x4, RZ ;  /* 0x00000004e5057827 */ /* 0x000fc600078e02ff */
[C---:B------:R-:W-:Y:S01]  /*9720*/  SHF.L.U32 R3, R2.reuse, 0x2, RZ ;  /* 0x0000000202037819 */ /* 0x040fe200000006ff */
[----:B------:R-:W-:-:S03]  /*9730*/  IMAD.HI R4, R2, 0x4, RZ ;  /* 0x0000000402047827 */ /* 0x000fc600078e02ff */
[----:B------:R-:W-:-:S04]  /*9740*/  IADD3 R2, P0, P1, R6, c[0x0][0x180], R3 ;  /* 0x0000600006027a10 */ /* 0x000fc8000791e003 */
[----:B------:R-:W-:-:S05]  /*9750*/  IADD3.X R3, R5, c[0x0][0x184], R4, P0, P1 ;  /* 0x0000610005037a10 */ /* 0x000fca00007e2404 */
[----:B0-----:R-:W-:Y:S01]  /*9760*/  STG.E [R2.64], R7 ;  /* 0x0000000702007986 */ /* 0x001fe2000c101904 */
[----:B------:R-:W-:Y:S05]  /*9770*/  EXIT ;  /* 0x000000000000794d */ /* 0x000fea0003800000 */
.L_x_2:
[----:B------:R-:W-:-:S00]  /*9780*/  BRA `(.L_x_2) ;  /* 0xfffffff000007947 */ /* 0x000fc0000383ffff */
[----:B------:R-:W-:-:S00]  /*9790*/  NOP ;  /* 0x0000000000007918 */ /* 0x000fc00000000000 */
        /* <DEDUP_REMOVED lines=14> */
.L_x_3:


//--------------------- .nv.global.init           --------------------------
	.section	.nv.global.init,"aw",@progbits
.nv.global.init:
	.type		_$_str,@object
	.size		_$_str,(.L_0 - _$_str)
_$_str:
        /*0000*/ 	.byte	0x5f, 0x5f, 0x43, 0x55, 0x44, 0x41, 0x5f, 0x46, 0x54, 0x5a, 0x00
.L_0:


//--------------------- .nv.shared.attn_fwd       --------------------------
	.section	.nv.shared.attn_fwd,"aw",@nobits
	.sectionflags	@""
	.align	16
